	.target	sm_100a

	.elftype	@"ET_EXEC"


//--------------------- .note.nv.tkinfo           --------------------------
	.section	.note.nv.tkinfo,"",@"SHT_NOTE"
	.sectionflags	@"SHF_NOTE_NV_TKINFO"
	.tkinfo
        /*0018*/ 	.word	0x00000002
        /*0030*/ 	.string	""
        /*0030*/ 	.string	"ptxas"
        /*0030*/ 	.string	"Cuda compilation tools, release 13.0, V13.0.88"
        /*0030*/ 	.string	"Build cuda_13.0.r13.0/compiler.36424714_0"
        /*0030*/ 	.string	"-arch sm_100a -m 64 "



//--------------------- .note.nv.cuinfo           --------------------------
	.section	.note.nv.cuinfo,"",@"SHT_NOTE"
	.sectionflags	@"SHF_NOTE_NV_CUINFO"
        /*0018*/ 	.short	0x0002
        /*001a*/ 	.short	0x0064
        /*001c*/ 	.short	0x0082
	.zero		2


//--------------------- .nv.info                  --------------------------
	.section	.nv.info,"",@"SHT_CUDA_INFO"
	.align	4


	//----- nvinfo : EIATTR_REGCOUNT
	.align		4
        /*0000*/ 	.byte	0x04, 0x2f
        /*0002*/ 	.short	(.L_19 - .L_18)
	.align		4
.L_18:
        /*0004*/ 	.word	index@(_ZN7cutlass13device_kernelINS_4gemm6kernel13GemmUniversalIN4cute5tupleIJiiiiEEENS1_10collective13CollectiveMmaINS1_35MainloopSm100TmaUmmaWarpSpecializedILi27ELi2ELi4ENS5_IJNS4_1CILi1EEENSA_ILi4EEESB_EEEEENS5_IJNSA_ILi64EEESF_SF_EEEaNS5_IJlSB_lEEEaSH_NS4_8TiledMMAINS4_8MMA_AtomIJNS4_15SM100_MMA_S8_SSIaaiLi64ELi64ELNS4_4UMMA5MajorE0ELSM_0ELNSL_8SaturateE0EEEEEENS4_6LayoutINS5_IJSB_SB_SB_EEENS5_IJNSA_ILi0EEESS_SS_EEEEENS5_IJNS4_10UnderscoreESV_SV_EEEEENS4_23SM90_TMA_LOAD_MULTICASTENS4_14ComposedLayoutINS4_7SwizzleILi2ELi4ELi3EEENS4_18smem_ptr_flag_bitsILi8EEENSQ_INS5_IJNSA_ILi8EEESF_EEENS5_IJSF_SB_EEEEEEEvNS4_8identityENS4_13SM90_TMA_LOADES18_vS19_EENS_8epilogue10collective18CollectiveEpilogueINS1C_23Sm100TmaWarpSpecializedILi1ELi1ELi32ELb0ELb0EEEJSG_NS5_IJNSQ_ISF_SB_EES1H_EEEaSH_aSH_NS1C_6fusion15FusionCallbacksIS1G_NS1J_17LinearCombinationIaiaiLNS_15FloatRoundStyleE2EEESG_S1I_JEEENS4_5SM1004TMEM4LOAD26SM100_TMEM_LOAD_16dp32b32xES1A_S18_NS4_39AutoVectorizingCopyWithAssumedAlignmentILi128EEENS4_14SM90_TMA_STOREES18_S1U_S1U_EEEvvEEEEvNT_6ParamsE)
        /*0008*/ 	.word	0x00000059


	//----- nvinfo : EIATTR_FRAME_SIZE
	.align		4
.L_19:
        /*000c*/ 	.byte	0x04, 0x11
        /*000e*/ 	.short	(.L_21 - .L_20)
	.align		4
.L_20:
        /*0010*/ 	.word	index@($__internal_2_$__cuda_sm10x_tcgen05_guardrail_trap_unallocated_columns_being_dealloced)
        /*0014*/ 	.word	0x00000000


	//----- nvinfo : EIATTR_FRAME_SIZE
	.align		4
.L_21:
        /*0018*/ 	.byte	0x04, 0x11
        /*001a*/ 	.short	(.L_23 - .L_22)
	.align		4
.L_22:
        /*001c*/ 	.word	index@($__internal_1_$__cuda_sm10x_tcgen05_guardrail_trap_phase_invalid_during_alloc)
        /*0020*/ 	.word	0x00000000


	//----- nvinfo : EIATTR_FRAME_SIZE
	.align		4
.L_23:
        /*0024*/ 	.byte	0x04, 0x11
        /*0026*/ 	.short	(.L_25 - .L_24)
	.align		4
.L_24:
        /*0028*/ 	.word	index@($__internal_0_$__cuda_sm10x_tcgen05_guardrail_trap_col_being_dealloced_not_returned_by_alloc)
        /*002c*/ 	.word	0x00000000


	//----- nvinfo : EIATTR_FRAME_SIZE
	.align		4
.L_25:
        /*0030*/ 	.byte	0x04, 0x11
        /*0032*/ 	.short	(.L_27 - .L_26)
	.align		4
.L_26:
        /*0034*/ 	.word	index@(_ZN7cutlass13device_kernelINS_4gemm6kernel13GemmUniversalIN4cute5tupleIJiiiiEEENS1_10collective13CollectiveMmaINS1_35MainloopSm100TmaUmmaWarpSpecializedILi27ELi2ELi4ENS5_IJNS4_1CILi1EEENSA_ILi4EEESB_EEEEENS5_IJNSA_ILi64EEESF_SF_EEEaNS5_IJlSB_lEEEaSH_NS4_8TiledMMAINS4_8MMA_AtomIJNS4_15SM100_MMA_S8_SSIaaiLi64ELi64ELNS4_4UMMA5MajorE0ELSM_0ELNSL_8SaturateE0EEEEEENS4_6LayoutINS5_IJSB_SB_SB_EEENS5_IJNSA_ILi0EEESS_SS_EEEEENS5_IJNS4_10UnderscoreESV_SV_EEEEENS4_23SM90_TMA_LOAD_MULTICASTENS4_14ComposedLayoutINS4_7SwizzleILi2ELi4ELi3EEENS4_18smem_ptr_flag_bitsILi8EEENSQ_INS5_IJNSA_ILi8EEESF_EEENS5_IJSF_SB_EEEEEEEvNS4_8identityENS4_13SM90_TMA_LOADES18_vS19_EENS_8epilogue10collective18CollectiveEpilogueINS1C_23Sm100TmaWarpSpecializedILi1ELi1ELi32ELb0ELb0EEEJSG_NS5_IJNSQ_ISF_SB_EES1H_EEEaSH_aSH_NS1C_6fusion15FusionCallbacksIS1G_NS1J_17LinearCombinationIaiaiLNS_15FloatRoundStyleE2EEESG_S1I_JEEENS4_5SM1004TMEM4LOAD26SM100_TMEM_LOAD_16dp32b32xES1A_S18_NS4_39AutoVectorizingCopyWithAssumedAlignmentILi128EEENS4_14SM90_TMA_STOREES18_S1U_S1U_EEEvvEEEEvNT_6ParamsE)
        /*0038*/ 	.word	0x00000000


	//----- nvinfo : EIATTR_MIN_STACK_SIZE
	.align		4
.L_27:
        /*003c*/ 	.byte	0x04, 0x12
        /*003e*/ 	.short	(.L_29 - .L_28)
	.align		4
.L_28:
        /*0040*/ 	.word	index@(_ZN7cutlass13device_kernelINS_4gemm6kernel13GemmUniversalIN4cute5tupleIJiiiiEEENS1_10collective13CollectiveMmaINS1_35MainloopSm100TmaUmmaWarpSpecializedILi27ELi2ELi4ENS5_IJNS4_1CILi1EEENSA_ILi4EEESB_EEEEENS5_IJNSA_ILi64EEESF_SF_EEEaNS5_IJlSB_lEEEaSH_NS4_8TiledMMAINS4_8MMA_AtomIJNS4_15SM100_MMA_S8_SSIaaiLi64ELi64ELNS4_4UMMA5MajorE0ELSM_0ELNSL_8SaturateE0EEEEEENS4_6LayoutINS5_IJSB_SB_SB_EEENS5_IJNSA_ILi0EEESS_SS_EEEEENS5_IJNS4_10UnderscoreESV_SV_EEEEENS4_23SM90_TMA_LOAD_MULTICASTENS4_14ComposedLayoutINS4_7SwizzleILi2ELi4ELi3EEENS4_18smem_ptr_flag_bitsILi8EEENSQ_INS5_IJNSA_ILi8EEESF_EEENS5_IJSF_SB_EEEEEEEvNS4_8identityENS4_13SM90_TMA_LOADES18_vS19_EENS_8epilogue10collective18CollectiveEpilogueINS1C_23Sm100TmaWarpSpecializedILi1ELi1ELi32ELb0ELb0EEEJSG_NS5_IJNSQ_ISF_SB_EES1H_EEEaSH_aSH_NS1C_6fusion15FusionCallbacksIS1G_NS1J_17LinearCombinationIaiaiLNS_15FloatRoundStyleE2EEESG_S1I_JEEENS4_5SM1004TMEM4LOAD26SM100_TMEM_LOAD_16dp32b32xES1A_S18_NS4_39AutoVectorizingCopyWithAssumedAlignmentILi128EEENS4_14SM90_TMA_STOREES18_S1U_S1U_EEEvvEEEEvNT_6ParamsE)
        /*0044*/ 	.word	0x00000000
.L_29:


//--------------------- .nv.compat                --------------------------
	.section	.nv.compat,"",@"SHT_CUDA_COMPAT_INFO"
	.align	4
        /*0000*/ 	.byte	0x02, 0x09, 0x01, 0x00, 0x02, 0x02, 0x03, 0x00, 0x02, 0x05, 0x06, 0x00, 0x03, 0x07, 0x01, 0x01
        /*0010*/ 	.byte	0x02, 0x03, 0x01, 0x00, 0x02, 0x06, 0x01, 0x00, 0x04, 0x0b, 0x08, 0x00, 0x01, 0x00, 0x00, 0x00
        /*0020*/ 	.byte	0x00, 0x00, 0x00, 0x00


//--------------------- .nv.info._ZN7cutlass13device_kernelINS_4gemm6kernel13GemmUniversalIN4cute5tupleIJiiiiEEENS1_10collective13CollectiveMmaINS1_35MainloopSm100TmaUmmaWarpSpecializedILi27ELi2ELi4ENS5_IJNS4_1CILi1EEENSA_ILi4EEESB_EEEEENS5_IJNSA_ILi64EEESF_SF_EEEaNS5_IJlSB_lEEEaSH_NS4_8TiledMMAINS4_8MMA_AtomIJNS4_15SM100_MMA_S8_SSIaaiLi64ELi64ELNS4_4UMMA5MajorE0ELSM_0ELNSL_8SaturateE0EEEEEENS4_6LayoutINS5_IJSB_SB_SB_EEENS5_IJNSA_ILi0EEESS_SS_EEEEENS5_IJNS4_10UnderscoreESV_SV_EEEEENS4_23SM90_TMA_LOAD_MULTICASTENS4_14ComposedLayoutINS4_7SwizzleILi2ELi4ELi3EEENS4_18smem_ptr_flag_bitsILi8EEENSQ_INS5_IJNSA_ILi8EEESF_EEENS5_IJSF_SB_EEEEEEEvNS4_8identityENS4_13SM90_TMA_LOADES18_vS19_EENS_8epilogue10collective18CollectiveEpilogueINS1C_23Sm100TmaWarpSpecializedILi1ELi1ELi32ELb0ELb0EEEJSG_NS5_IJNSQ_ISF_SB_EES1H_EEEaSH_aSH_NS1C_6fusion15FusionCallbacksIS1G_NS1J_17LinearCombinationIaiaiLNS_15FloatRoundStyleE2EEESG_S1I_JEEENS4_5SM1004TMEM4LOAD26SM100_TMEM_LOAD_16dp32b32xES1A_S18_NS4_39AutoVectorizingCopyWithAssumedAlignmentILi128EEENS4_14SM90_TMA_STOREES18_S1U_S1U_EEEvvEEEEvNT_6ParamsE --------------------------
	.section	.nv.info._ZN7cutlass13device_kernelINS_4gemm6kernel13GemmUniversalIN4cute5tupleIJiiiiEEENS1_10collective13CollectiveMmaINS1_35MainloopSm100TmaUmmaWarpSpecializedILi27ELi2ELi4ENS5_IJNS4_1CILi1EEENSA_ILi4EEESB_EEEEENS5_IJNSA_ILi64EEESF_SF_EEEaNS5_IJlSB_lEEEaSH_NS4_8TiledMMAINS4_8MMA_AtomIJNS4_15SM100_MMA_S8_SSIaaiLi64ELi64ELNS4_4UMMA5MajorE0ELSM_0ELNSL_8SaturateE0EEEEEENS4_6LayoutINS5_IJSB_SB_SB_EEENS5_IJNSA_ILi0EEESS_SS_EEEEENS5_IJNS4_10UnderscoreESV_SV_EEEEENS4_23SM90_TMA_LOAD_MULTICASTENS4_14ComposedLayoutINS4_7SwizzleILi2ELi4ELi3EEENS4_18smem_ptr_flag_bitsILi8EEENSQ_INS5_IJNSA_ILi8EEESF_EEENS5_IJSF_SB_EEEEEEEvNS4_8identityENS4_13SM90_TMA_LOADES18_vS19_EENS_8epilogue10collective18CollectiveEpilogueINS1C_23Sm100TmaWarpSpecializedILi1ELi1ELi32ELb0ELb0EEEJSG_NS5_IJNSQ_ISF_SB_EES1H_EEEaSH_aSH_NS1C_6fusion15FusionCallbacksIS1G_NS1J_17LinearCombinationIaiaiLNS_15FloatRoundStyleE2EEESG_S1I_JEEENS4_5SM1004TMEM4LOAD26SM100_TMEM_LOAD_16dp32b32xES1A_S18_NS4_39AutoVectorizingCopyWithAssumedAlignmentILi128EEENS4_14SM90_TMA_STOREES18_S1U_S1U_EEEvvEEEEvNT_6ParamsE,"",@"SHT_CUDA_INFO"
	.sectionflags	@""
	.align	4


	//----- nvinfo : EIATTR_CUDA_API_VERSION
	.align		4
        /*0000*/ 	.byte	0x04, 0x37
        /*0002*/ 	.short	(.L_31 - .L_30)
.L_30:
        /*0004*/ 	.word	0x00000082


	//----- nvinfo : EIATTR_KPARAM_INFO
	.align		4
.L_31:
        /*0008*/ 	.byte	0x04, 0x17
        /*000a*/ 	.short	(.L_33 - .L_32)
.L_32:
        /*000c*/ 	.word	0x00000000
        /*0010*/ 	.short	0x0000
        /*0012*/ 	.short	0x0000
        /*0014*/ 	.byte	0x00, 0xf0, 0x01, 0x20


	//----- nvinfo : EIATTR_AT_ENTRY_FRAGMENTS
	.align		4
.L_33:
        /*0018*/ 	.byte	0x04, 0x4f
        /*001a*/ 	.short	(.L_35 - .L_34)


	//   ....[0]....
.L_34:
        /*001c*/ 	.word	0x00000006


	//----- nvinfo : EIATTR_RESERVED_SMEM_USED
	.align		4
.L_35:
        /*0020*/ 	.byte	0x01, 0x41
	.zero		2


	//----- nvinfo : EIATTR_SPARSE_MMA_MASK
	.align		4
        /*0024*/ 	.byte	0x03, 0x50
        /*0026*/ 	.short	0x0000


	//----- nvinfo : EIATTR_TCGEN05_1CTA_USED
	.align		4
        /*0028*/ 	.byte	0x01, 0x51
	.zero		2


	//----- nvinfo : EIATTR_MAXREG_COUNT
	.align		4
        /*002c*/ 	.byte	0x03, 0x1b
        /*002e*/ 	.short	0x00ff


	//----- nvinfo : EIATTR_NUM_BARRIERS
	.align		4
        /*0030*/ 	.byte	0x02, 0x4c
        /*0032*/ 	.byte	0x07
	.zero		1


	//----- nvinfo : EIATTR_EXTERNS
	.align		4
        /*0034*/ 	.byte	0x04, 0x0f
        /*0036*/ 	.short	(.L_37 - .L_36)


	//   ....[0]....
	.align		4
.L_36:
        /*0038*/ 	.word	index@(__assertfail)


	//----- nvinfo : EIATTR_MERCURY_ISA_VERSION
	.align		4
.L_37:
        /*003c*/ 	.byte	0x03, 0x5f
        /*003e*/ 	.short	0x0101


	//----- nvinfo : EIATTR_INT_WARP_WIDE_INSTR_OFFSETS
	.align		4
        /*0040*/ 	.byte	0x04, 0x31
        /*0042*/ 	.short	(.L_39 - .L_38)


	//   ....[0]....
.L_38:
        /*0044*/ 	.word	0x00004bc0


	//   ....[1]....
        /*0048*/ 	.word	0x00004bf0


	//   ....[2]....
        /*004c*/ 	.word	0x00004c10


	//   ....[3]....
        /*0050*/ 	.word	0x00005740


	//   ....[4]....
        /*0054*/ 	.word	0x000057f0


	//----- nvinfo : EIATTR_COOP_GROUP_MASK_REGIDS
	.align		4
.L_39:
        /*0058*/ 	.byte	0x04, 0x29
        /*005a*/ 	.short	(.L_41 - .L_40)


	//   ....[0]....
.L_40:
        /*005c*/ 	.word	0xffffffff


	//   ....[1]....
        /*0060*/ 	.word	0xffffffff


	//   ....[2]....
        /*0064*/ 	.word	0xffffffff


	//   ....[3]....
        /*0068*/ 	.word	0xffffffff


	//   ....[4]....
        /*006c*/ 	.word	0xffffffff


	//   ....[5]....
        /*0070*/ 	.word	0xffffffff


	//   ....[6]....
        /*0074*/ 	.word	0xffffffff


	//   ....[7]....
        /*0078*/ 	.word	0xffffffff


	//   ....[8]....
        /*007c*/ 	.word	0xffffffff


	//   ....[9]....
        /*0080*/ 	.word	0xffffffff


	//   ....[10]....
        /*0084*/ 	.word	0xffffffff


	//   ....[11]....
        /*0088*/ 	.word	0xffffffff


	//   ....[12]....
        /*008c*/ 	.word	0xffffffff


	//   ....[13]....
        /*0090*/ 	.word	0xffffffff


	//----- nvinfo : EIATTR_COOP_GROUP_INSTR_OFFSETS
	.align		4
.L_41:
        /*0094*/ 	.byte	0x04, 0x28
        /*0096*/ 	.short	(.L_43 - .L_42)


	//   ....[0]....
.L_42:
        /*0098*/ 	.word	0x00000080


	//   ....[1]....
        /*009c*/ 	.word	0x000004e0


	//   ....[2]....
        /*00a0*/ 	.word	0x000009a0


	//   ....[3]....
        /*00a4*/ 	.word	0x00000ae0


	//   ....[4]....
        /*00a8*/ 	.word	0x00000be0


	//   ....[5]....
        /*00ac*/ 	.word	0x00000d50


	//   ....[6]....
        /*00b0*/ 	.word	0x00000ef0


	//   ....[7]....
        /*00b4*/ 	.word	0x000010a0


	//   ....[8]....
        /*00b8*/ 	.word	0x00002300


	//   ....[9]....
        /*00bc*/ 	.word	0x00003e90


	//   ....[10]....
        /*00c0*/ 	.word	0x000040a0


	//   ....[11]....
        /*00c4*/ 	.word	0x000040d0


	//   ....[12]....
        /*00c8*/ 	.word	0x00004aa0


	//   ....[13]....
        /*00cc*/ 	.word	0x00004cd0


	//----- nvinfo : EIATTR_VRC_CTA_INIT_COUNT
	.align		4
.L_43:
        /*00d0*/ 	.byte	0x02, 0x4a
        /*00d2*/ 	.byte	0x80
	.zero		1


	//----- nvinfo : EIATTR_SYSCALL_OFFSETS
	.align		4
        /*00d4*/ 	.byte	0x04, 0x46
        /*00d6*/ 	.short	(.L_45 - .L_44)


	//   ....[0]....
.L_44:
        /*00d8*/ 	.word	0x00006350


	//   ....[1]....
        /*00dc*/ 	.word	0x00006490


	//   ....[2]....
        /*00e0*/ 	.word	0x00006c10


	//----- nvinfo : EIATTR_MBARRIER_INSTR_OFFSETS
	.align		4
.L_45:
        /*00e4*/ 	.byte	0x04, 0x39
        /*00e6*/ 	.short	(.L_47 - .L_46)


	//   ....[0]....
.L_46:
        /*00e8*/ 	.word	0x00000620
        /*00ec*/ 	.word	0x000000ff
        /*00f0*/ 	.word	0x00000000
        /*00f4*/ 	.short	0x0100
        /*00f6*/ 	.byte	0x04
	.zero		1


	//   ....[1]....
        /*00f8*/ 	.word	0x00000630
        /*00fc*/ 	.word	0x000000ff
        /*0100*/ 	.word	0x000000d8
        /*0104*/ 	.short	0x0100
        /*0106*/ 	.byte	0x04
	.zero		1


	//   ....[2]....
        /*0108*/ 	.word	0x00000640
        /*010c*/ 	.word	0x000000ff
        /*0110*/ 	.word	0x00000008
        /*0114*/ 	.short	0x0100
        /*0116*/ 	.byte	0x04
	.zero		1


	//   ....[3]....
        /*0118*/ 	.word	0x00000650
        /*011c*/ 	.word	0x000000ff
        /*0120*/ 	.word	0x000000e0
        /*0124*/ 	.short	0x0100
        /*0126*/ 	.byte	0x04
	.zero		1


	//   ....[4]....
        /*0128*/ 	.word	0x00000660
        /*012c*/ 	.word	0x000000ff
        /*0130*/ 	.word	0x00000010
        /*0134*/ 	.short	0x0100
        /*0136*/ 	.byte	0x04
	.zero		1


	//   ....[5]....
        /*0138*/ 	.word	0x00000670
        /*013c*/ 	.word	0x000000ff
        /*0140*/ 	.word	0x000000e8
        /*0144*/ 	.short	0x0100
        /*0146*/ 	.byte	0x04
	.zero		1


	//   ....[6]....
        /*0148*/ 	.word	0x00000680
        /*014c*/ 	.word	0x000000ff
        /*0150*/ 	.word	0x00000018
        /*0154*/ 	.short	0x0100
        /*0156*/ 	.byte	0x04
	.zero		1


	//   ....[7]....
        /*0158*/ 	.word	0x00000690
        /*015c*/ 	.word	0x000000ff
        /*0160*/ 	.word	0x000000f0
        /*0164*/ 	.short	0x0100
        /*0166*/ 	.byte	0x04
	.zero		1


	//   ....[8]....
        /*0168*/ 	.word	0x000006a0
        /*016c*/ 	.word	0x000000ff
        /*0170*/ 	.word	0x00000020
        /*0174*/ 	.short	0x0100
        /*0176*/ 	.byte	0x04
	.zero		1


	//   ....[9]....
        /*0178*/ 	.word	0x000006b0
        /*017c*/ 	.word	0x000000ff
        /*0180*/ 	.word	0x000000f8
        /*0184*/ 	.short	0x0100
        /*0186*/ 	.byte	0x04
	.zero		1


	//   ....[10]....
        /*0188*/ 	.word	0x000006c0
        /*018c*/ 	.word	0x000000ff
        /*0190*/ 	.word	0x00000028
        /*0194*/ 	.short	0x0100
        /*0196*/ 	.byte	0x04
	.zero		1


	//   ....[11]....
        /*0198*/ 	.word	0x000006d0
        /*019c*/ 	.word	0x000000ff
        /*01a0*/ 	.word	0x00000100
        /*01a4*/ 	.short	0x0100
        /*01a6*/ 	.byte	0x04
	.zero		1


	//   ....[12]....
        /*01a8*/ 	.word	0x000006e0
        /*01ac*/ 	.word	0x000000ff
        /*01b0*/ 	.word	0x00000030
        /*01b4*/ 	.short	0x0100
        /*01b6*/ 	.byte	0x04
	.zero		1


	//   ....[13]....
        /*01b8*/ 	.word	0x000006f0
        /*01bc*/ 	.word	0x000000ff
        /*01c0*/ 	.word	0x00000108
        /*01c4*/ 	.short	0x0100
        /*01c6*/ 	.byte	0x04
	.zero		1


	//   ....[14]....
        /*01c8*/ 	.word	0x00000700
        /*01cc*/ 	.word	0x000000ff
        /*01d0*/ 	.word	0x00000038
        /*01d4*/ 	.short	0x0100
        /*01d6*/ 	.byte	0x04
	.zero		1


	//   ....[15]....
        /*01d8*/ 	.word	0x00000710
        /*01dc*/ 	.word	0x000000ff
        /*01e0*/ 	.word	0x00000110
        /*01e4*/ 	.short	0x0100
        /*01e6*/ 	.byte	0x04
	.zero		1


	//   ....[16]....
        /*01e8*/ 	.word	0x00000720
        /*01ec*/ 	.word	0x000000ff
        /*01f0*/ 	.word	0x00000040
        /*01f4*/ 	.short	0x0100
        /*01f6*/ 	.byte	0x04
	.zero		1


	//   ....[17]....
        /*01f8*/ 	.word	0x00000730
        /*01fc*/ 	.word	0x000000ff
        /*0200*/ 	.word	0x00000118
        /*0204*/ 	.short	0x0100
        /*0206*/ 	.byte	0x04
	.zero		1


	//   ....[18]....
        /*0208*/ 	.word	0x00000740
        /*020c*/ 	.word	0x000000ff
        /*0210*/ 	.word	0x00000048
        /*0214*/ 	.short	0x0100
        /*0216*/ 	.byte	0x04
	.zero		1


	//   ....[19]....
        /*0218*/ 	.word	0x00000750
        /*021c*/ 	.word	0x000000ff
        /*0220*/ 	.word	0x00000120
        /*0224*/ 	.short	0x0100
        /*0226*/ 	.byte	0x04
	.zero		1


	//   ....[20]....
        /*0228*/ 	.word	0x00000760
        /*022c*/ 	.word	0x000000ff
        /*0230*/ 	.word	0x00000050
        /*0234*/ 	.short	0x0100
        /*0236*/ 	.byte	0x04
	.zero		1


	//   ....[21]....
        /*0238*/ 	.word	0x00000770
        /*023c*/ 	.word	0x000000ff
        /*0240*/ 	.word	0x00000128
        /*0244*/ 	.short	0x0100
        /*0246*/ 	.byte	0x04
	.zero		1


	//   ....[22]....
        /*0248*/ 	.word	0x00000780
        /*024c*/ 	.word	0x000000ff
        /*0250*/ 	.word	0x00000058
        /*0254*/ 	.short	0x0100
        /*0256*/ 	.byte	0x04
	.zero		1


	//   ....[23]....
        /*0258*/ 	.word	0x00000790
        /*025c*/ 	.word	0x000000ff
        /*0260*/ 	.word	0x00000130
        /*0264*/ 	.short	0x0100
        /*0266*/ 	.byte	0x04
	.zero		1


	//   ....[24]....
        /*0268*/ 	.word	0x000007a0
        /*026c*/ 	.word	0x000000ff
        /*0270*/ 	.word	0x00000060
        /*0274*/ 	.short	0x0100
        /*0276*/ 	.byte	0x04
	.zero		1


	//   ....[25]....
        /*0278*/ 	.word	0x000007b0
        /*027c*/ 	.word	0x000000ff
        /*0280*/ 	.word	0x00000138
        /*0284*/ 	.short	0x0100
        /*0286*/ 	.byte	0x04
	.zero		1


	//   ....[26]....
        /*0288*/ 	.word	0x000007c0
        /*028c*/ 	.word	0x000000ff
        /*0290*/ 	.word	0x00000068
        /*0294*/ 	.short	0x0100
        /*0296*/ 	.byte	0x04
	.zero		1


	//   ....[27]....
        /*0298*/ 	.word	0x000007d0
        /*029c*/ 	.word	0x000000ff
        /*02a0*/ 	.word	0x00000140
        /*02a4*/ 	.short	0x0100
        /*02a6*/ 	.byte	0x04
	.zero		1


	//   ....[28]....
        /*02a8*/ 	.word	0x000007e0
        /*02ac*/ 	.word	0x000000ff
        /*02b0*/ 	.word	0x00000070
        /*02b4*/ 	.short	0x0100
        /*02b6*/ 	.byte	0x04
	.zero		1


	//   ....[29]....
        /*02b8*/ 	.word	0x000007f0
        /*02bc*/ 	.word	0x000000ff
        /*02c0*/ 	.word	0x00000148
        /*02c4*/ 	.short	0x0100
        /*02c6*/ 	.byte	0x04
	.zero		1


	//   ....[30]....
        /*02c8*/ 	.word	0x00000800
        /*02cc*/ 	.word	0x000000ff
        /*02d0*/ 	.word	0x00000078
        /*02d4*/ 	.short	0x0100
        /*02d6*/ 	.byte	0x04
	.zero		1


	//   ....[31]....
        /*02d8*/ 	.word	0x00000810
        /*02dc*/ 	.word	0x000000ff
        /*02e0*/ 	.word	0x00000150
        /*02e4*/ 	.short	0x0100
        /*02e6*/ 	.byte	0x04
	.zero		1


	//   ....[32]....
        /*02e8*/ 	.word	0x00000820
        /*02ec*/ 	.word	0x000000ff
        /*02f0*/ 	.word	0x00000080
        /*02f4*/ 	.short	0x0100
        /*02f6*/ 	.byte	0x04
	.zero		1


	//   ....[33]....
        /*02f8*/ 	.word	0x00000830
        /*02fc*/ 	.word	0x000000ff
        /*0300*/ 	.word	0x00000158
        /*0304*/ 	.short	0x0100
        /*0306*/ 	.byte	0x04
	.zero		1


	//   ....[34]....
        /*0308*/ 	.word	0x00000840
        /*030c*/ 	.word	0x000000ff
        /*0310*/ 	.word	0x00000088
        /*0314*/ 	.short	0x0100
        /*0316*/ 	.byte	0x04
	.zero		1


	//   ....[35]....
        /*0318*/ 	.word	0x00000850
        /*031c*/ 	.word	0x000000ff
        /*0320*/ 	.word	0x00000160
        /*0324*/ 	.short	0x0100
        /*0326*/ 	.byte	0x04
	.zero		1


	//   ....[36]....
        /*0328*/ 	.word	0x00000860
        /*032c*/ 	.word	0x000000ff
        /*0330*/ 	.word	0x00000090
        /*0334*/ 	.short	0x0100
        /*0336*/ 	.byte	0x04
	.zero		1


	//   ....[37]....
        /*0338*/ 	.word	0x00000870
        /*033c*/ 	.word	0x000000ff
        /*0340*/ 	.word	0x00000168
        /*0344*/ 	.short	0x0100
        /*0346*/ 	.byte	0x04
	.zero		1


	//   ....[38]....
        /*0348*/ 	.word	0x00000880
        /*034c*/ 	.word	0x000000ff
        /*0350*/ 	.word	0x00000098
        /*0354*/ 	.short	0x0100
        /*0356*/ 	.byte	0x04
	.zero		1


	//   ....[39]....
        /*0358*/ 	.word	0x00000890
        /*035c*/ 	.word	0x000000ff
        /*0360*/ 	.word	0x00000170
        /*0364*/ 	.short	0x0100
        /*0366*/ 	.byte	0x04
	.zero		1


	//   ....[40]....
        /*0368*/ 	.word	0x000008a0
        /*036c*/ 	.word	0x000000ff
        /*0370*/ 	.word	0x000000a0
        /*0374*/ 	.short	0x0100
        /*0376*/ 	.byte	0x04
	.zero		1


	//   ....[41]....
        /*0378*/ 	.word	0x000008b0
        /*037c*/ 	.word	0x000000ff
        /*0380*/ 	.word	0x00000178
        /*0384*/ 	.short	0x0100
        /*0386*/ 	.byte	0x04
	.zero		1


	//   ....[42]....
        /*0388*/ 	.word	0x000008c0
        /*038c*/ 	.word	0x000000ff
        /*0390*/ 	.word	0x000000a8
        /*0394*/ 	.short	0x0100
        /*0396*/ 	.byte	0x04
	.zero		1


	//   ....[43]....
        /*0398*/ 	.word	0x000008d0
        /*039c*/ 	.word	0x000000ff
        /*03a0*/ 	.word	0x00000180
        /*03a4*/ 	.short	0x0100
        /*03a6*/ 	.byte	0x04
	.zero		1


	//   ....[44]....
        /*03a8*/ 	.word	0x000008e0
        /*03ac*/ 	.word	0x000000ff
        /*03b0*/ 	.word	0x000000b0
        /*03b4*/ 	.short	0x0100
        /*03b6*/ 	.byte	0x04
	.zero		1


	//   ....[45]....
        /*03b8*/ 	.word	0x000008f0
        /*03bc*/ 	.word	0x000000ff
        /*03c0*/ 	.word	0x00000188
        /*03c4*/ 	.short	0x0100
        /*03c6*/ 	.byte	0x04
	.zero		1


	//   ....[46]....
        /*03c8*/ 	.word	0x00000900
        /*03cc*/ 	.word	0x000000ff
        /*03d0*/ 	.word	0x000000b8
        /*03d4*/ 	.short	0x0100
        /*03d6*/ 	.byte	0x04
	.zero		1


	//   ....[47]....
        /*03d8*/ 	.word	0x00000910
        /*03dc*/ 	.word	0x000000ff
        /*03e0*/ 	.word	0x00000190
        /*03e4*/ 	.short	0x0100
        /*03e6*/ 	.byte	0x04
	.zero		1


	//   ....[48]....
        /*03e8*/ 	.word	0x00000920
        /*03ec*/ 	.word	0x000000ff
        /*03f0*/ 	.word	0x000000c0
        /*03f4*/ 	.short	0x0100
        /*03f6*/ 	.byte	0x04
	.zero		1


	//   ....[49]....
        /*03f8*/ 	.word	0x00000930
        /*03fc*/ 	.word	0x000000ff
        /*0400*/ 	.word	0x00000198
        /*0404*/ 	.short	0x0100
        /*0406*/ 	.byte	0x04
	.zero		1


	//   ....[50]....
        /*0408*/ 	.word	0x00000940
        /*040c*/ 	.word	0x000000ff
        /*0410*/ 	.word	0x000000c8
        /*0414*/ 	.short	0x0100
        /*0416*/ 	.byte	0x04
	.zero		1


	//   ....[51]....
        /*0418*/ 	.word	0x00000950
        /*041c*/ 	.word	0x000000ff
        /*0420*/ 	.word	0x000001a0
        /*0424*/ 	.short	0x0100
        /*0426*/ 	.byte	0x04
	.zero		1


	//   ....[52]....
        /*0428*/ 	.word	0x00000960
        /*042c*/ 	.word	0x000000ff
        /*0430*/ 	.word	0x000000d0
        /*0434*/ 	.short	0x0100
        /*0436*/ 	.byte	0x04
	.zero		1


	//   ....[53]....
        /*0438*/ 	.word	0x00000970
        /*043c*/ 	.word	0x000000ff
        /*0440*/ 	.word	0x000001a8
        /*0444*/ 	.short	0x0100
        /*0446*/ 	.byte	0x04
	.zero		1


	//   ....[54]....
        /*0448*/ 	.word	0x00000ab0
        /*044c*/ 	.word	0x000000ff
        /*0450*/ 	.word	0x000001b0
        /*0454*/ 	.short	0x0100
        /*0456*/ 	.byte	0x04
	.zero		1


	//   ....[55]....
        /*0458*/ 	.word	0x00000ac0
        /*045c*/ 	.word	0x000000ff
        /*0460*/ 	.word	0x000001b8
        /*0464*/ 	.short	0x0100
        /*0466*/ 	.byte	0x04
	.zero		1


	//   ....[56]....
        /*0468*/ 	.word	0x00000bb0
        /*046c*/ 	.word	0x000000ff
        /*0470*/ 	.word	0x000001c0
        /*0474*/ 	.short	0x0100
        /*0476*/ 	.byte	0x06
	.zero		1


	//   ....[57]....
        /*0478*/ 	.word	0x00000bc0
        /*047c*/ 	.word	0x000000ff
        /*0480*/ 	.word	0x000001c8
        /*0484*/ 	.short	0x0100
        /*0486*/ 	.byte	0x06
	.zero		1


	//   ....[58]....
        /*0488*/ 	.word	0x00000d00
        /*048c*/ 	.word	0x000000ff
        /*0490*/ 	.word	0x000001d0
        /*0494*/ 	.short	0x0100
        /*0496*/ 	.byte	0x06
	.zero		1


	//   ....[59]....
        /*0498*/ 	.word	0x00000d10
        /*049c*/ 	.word	0x000000ff
        /*04a0*/ 	.word	0x000001e0
        /*04a4*/ 	.short	0x0100
        /*04a6*/ 	.byte	0x06
	.zero		1


	//   ....[60]....
        /*04a8*/ 	.word	0x00000d20
        /*04ac*/ 	.word	0x000000ff
        /*04b0*/ 	.word	0x000001d8
        /*04b4*/ 	.short	0x0100
        /*04b6*/ 	.byte	0x06
	.zero		1


	//   ....[61]....
        /*04b8*/ 	.word	0x00000d30
        /*04bc*/ 	.word	0x000000ff
        /*04c0*/ 	.word	0x000001e8
        /*04c4*/ 	.short	0x0100
        /*04c6*/ 	.byte	0x06
	.zero		1


	//   ....[62]....
        /*04c8*/ 	.word	0x00000e60
        /*04cc*/ 	.word	0x000000ff
        /*04d0*/ 	.word	0x000001f0
        /*04d4*/ 	.short	0x0100
        /*04d6*/ 	.byte	0x04
	.zero		1


	//   ....[63]....
        /*04d8*/ 	.word	0x00000e70
        /*04dc*/ 	.word	0x000000ff
        /*04e0*/ 	.word	0x00000210
        /*04e4*/ 	.short	0x0100
        /*04e6*/ 	.byte	0x04
	.zero		1


	//   ....[64]....
        /*04e8*/ 	.word	0x00000e80
        /*04ec*/ 	.word	0x000000ff
        /*04f0*/ 	.word	0x000001f8
        /*04f4*/ 	.short	0x0100
        /*04f6*/ 	.byte	0x04
	.zero		1


	//   ....[65]....
        /*04f8*/ 	.word	0x00000e90
        /*04fc*/ 	.word	0x000000ff
        /*0500*/ 	.word	0x00000218
        /*0504*/ 	.short	0x0100
        /*0506*/ 	.byte	0x04
	.zero		1


	//   ....[66]....
        /*0508*/ 	.word	0x00000ea0
        /*050c*/ 	.word	0x000000ff
        /*0510*/ 	.word	0x00000200
        /*0514*/ 	.short	0x0100
        /*0516*/ 	.byte	0x04
	.zero		1


	//   ....[67]....
        /*0518*/ 	.word	0x00000eb0
        /*051c*/ 	.word	0x000000ff
        /*0520*/ 	.word	0x00000220
        /*0524*/ 	.short	0x0100
        /*0526*/ 	.byte	0x04
	.zero		1


	//   ....[68]....
        /*0528*/ 	.word	0x00000ec0
        /*052c*/ 	.word	0x000000ff
        /*0530*/ 	.word	0x00000208
        /*0534*/ 	.short	0x0100
        /*0536*/ 	.byte	0x04
	.zero		1


	//   ....[69]....
        /*0538*/ 	.word	0x00000ed0
        /*053c*/ 	.word	0x000000ff
        /*0540*/ 	.word	0x00000228
        /*0544*/ 	.short	0x0100
        /*0546*/ 	.byte	0x04
	.zero		1


	//   ....[70]....
        /*0548*/ 	.word	0x00000fc0
        /*054c*/ 	.word	0x000000ff
        /*0550*/ 	.word	0x00000230
        /*0554*/ 	.short	0x0100
        /*0556*/ 	.byte	0x04
	.zero		1


	//   ....[71]....
        /*0558*/ 	.word	0x00000fd0
        /*055c*/ 	.word	0x000000ff
        /*0560*/ 	.word	0x00000240
        /*0564*/ 	.short	0x0100
        /*0566*/ 	.byte	0x04
	.zero		1


	//   ....[72]....
        /*0568*/ 	.word	0x00000fe0
        /*056c*/ 	.word	0x000000ff
        /*0570*/ 	.word	0x00000238
        /*0574*/ 	.short	0x0100
        /*0576*/ 	.byte	0x04
	.zero		1


	//   ....[73]....
        /*0578*/ 	.word	0x00000ff0
        /*057c*/ 	.word	0x000000ff
        /*0580*/ 	.word	0x00000248
        /*0584*/ 	.short	0x0100
        /*0586*/ 	.byte	0x04
	.zero		1


	//   ....[74]....
        /*0588*/ 	.word	0x00001b80
        /*058c*/ 	.word	0x00000000
        /*0590*/ 	.word	0x00000240
        /*0594*/ 	.short	0x010a
        /*0596*/ 	.byte	0xff
	.zero		1


	//   ....[75]....
        /*0598*/ 	.word	0x00001bb0
        /*059c*/ 	.word	0x00000000
        /*05a0*/ 	.word	0x00000230
        /*05a4*/ 	.short	0x0101
        /*05a6*/ 	.byte	0xff
	.zero		1


	//   ....[76]....
        /*05a8*/ 	.word	0x00001c80
        /*05ac*/ 	.word	0x000000ff
        /*05b0*/ 	.word	0x000000d8
        /*05b4*/ 	.short	0x010a
        /*05b6*/ 	.byte	0x04
	.zero		1


	//   ....[77]....
        /*05b8*/ 	.word	0x00001d00
        /*05bc*/ 	.word	0x000000ff
        /*05c0*/ 	.word	0x000000d8
        /*05c4*/ 	.short	0x010a
        /*05c6*/ 	.byte	0x21
	.zero		1


	//   ....[78]....
        /*05c8*/ 	.word	0x00001ea0
        /*05cc*/ 	.word	0x000000ff
        /*05d0*/ 	.word	0x000000d8
        /*05d4*/ 	.short	0x010a
        /*05d6*/ 	.byte	0x08
	.zero		1


	//   ....[79]....
        /*05d8*/ 	.word	0x00001fb0
        /*05dc*/ 	.word	0x000000ff
        /*05e0*/ 	.word	0x000001c8
        /*05e4*/ 	.short	0x0101
        /*05e6*/ 	.byte	0x06
	.zero		1


	//   ....[80]....
        /*05e8*/ 	.word	0x00001fd0
        /*05ec*/ 	.word	0x000000ff
        /*05f0*/ 	.word	0x000000d8
        /*05f4*/ 	.short	0x010a
        /*05f6*/ 	.byte	0x04
	.zero		1


	//   ....[81]....
        /*05f8*/ 	.word	0x00002050
        /*05fc*/ 	.word	0x000000ff
        /*0600*/ 	.word	0x000000d8
        /*0604*/ 	.short	0x010a
        /*0606*/ 	.byte	0x11
	.zero		1


	//   ....[82]....
        /*0608*/ 	.word	0x000021f0
        /*060c*/ 	.word	0x000000ff
        /*0610*/ 	.word	0x000000d8
        /*0614*/ 	.short	0x010a
        /*0616*/ 	.byte	0x07
	.zero		1


	//   ....[83]....
        /*0618*/ 	.word	0x00002330
        /*061c*/ 	.word	0x00000003
        /*0620*/ 	.word	0x000001d0
        /*0624*/ 	.short	0x010a
        /*0626*/ 	.byte	0xff
	.zero		1


	//   ....[84]....
        /*0628*/ 	.word	0x00002480
        /*062c*/ 	.word	0x00000000
        /*0630*/ 	.word	0x00000000
        /*0634*/ 	.short	0x0101
        /*0636*/ 	.byte	0xff
	.zero		1


	//   ....[85]....
        /*0638*/ 	.word	0x00002a20
        /*063c*/ 	.word	0x000000ff
        /*0640*/ 	.word	0x00000000
        /*0644*/ 	.short	0x010a
        /*0646*/ 	.byte	0x04
	.zero		1


	//   ....[86]....
        /*0648*/ 	.word	0x00002ab0
        /*064c*/ 	.word	0x000000ff
        /*0650*/ 	.word	0x00000000
        /*0654*/ 	.short	0x010a
        /*0656*/ 	.byte	0x05
	.zero		1


	//   ....[87]....
        /*0658*/ 	.word	0x00002b40
        /*065c*/ 	.word	0x000000ff
        /*0660*/ 	.word	0x00000000
        /*0664*/ 	.short	0x010a
        /*0666*/ 	.byte	0x05
	.zero		1


	//   ....[88]....
        /*0668*/ 	.word	0x00002bd0
        /*066c*/ 	.word	0x000000ff
        /*0670*/ 	.word	0x00000000
        /*0674*/ 	.short	0x010a
        /*0676*/ 	.byte	0x05
	.zero		1


	//   ....[89]....
        /*0678*/ 	.word	0x00002c60
        /*067c*/ 	.word	0x000000ff
        /*0680*/ 	.word	0x00000000
        /*0684*/ 	.short	0x010a
        /*0686*/ 	.byte	0x05
	.zero		1


	//   ....[90]....
        /*0688*/ 	.word	0x00002cf0
        /*068c*/ 	.word	0x000000ff
        /*0690*/ 	.word	0x00000000
        /*0694*/ 	.short	0x010a
        /*0696*/ 	.byte	0x05
	.zero		1


	//   ....[91]....
        /*0698*/ 	.word	0x00002d80
        /*069c*/ 	.word	0x000000ff
        /*06a0*/ 	.word	0x00000000
        /*06a4*/ 	.short	0x010a
        /*06a6*/ 	.byte	0x05
	.zero		1


	//   ....[92]....
        /*06a8*/ 	.word	0x00002e10
        /*06ac*/ 	.word	0x000000ff
        /*06b0*/ 	.word	0x00000000
        /*06b4*/ 	.short	0x010a
        /*06b6*/ 	.byte	0x05
	.zero		1


	//   ....[93]....
        /*06b8*/ 	.word	0x00002ea0
        /*06bc*/ 	.word	0x000000ff
        /*06c0*/ 	.word	0x00000000
        /*06c4*/ 	.short	0x010a
        /*06c6*/ 	.byte	0x05
	.zero		1


	//   ....[94]....
        /*06c8*/ 	.word	0x00002f30
        /*06cc*/ 	.word	0x000000ff
        /*06d0*/ 	.word	0x00000000
        /*06d4*/ 	.short	0x010a
        /*06d6*/ 	.byte	0x05
	.zero		1


	//   ....[95]....
        /*06d8*/ 	.word	0x00002fc0
        /*06dc*/ 	.word	0x000000ff
        /*06e0*/ 	.word	0x00000000
        /*06e4*/ 	.short	0x010a
        /*06e6*/ 	.byte	0x05
	.zero		1


	//   ....[96]....
        /*06e8*/ 	.word	0x00003050
        /*06ec*/ 	.word	0x000000ff
        /*06f0*/ 	.word	0x00000000
        /*06f4*/ 	.short	0x010a
        /*06f6*/ 	.byte	0x05
	.zero		1


	//   ....[97]....
        /*06f8*/ 	.word	0x000030e0
        /*06fc*/ 	.word	0x000000ff
        /*0700*/ 	.word	0x00000000
        /*0704*/ 	.short	0x010a
        /*0706*/ 	.byte	0x05
	.zero		1


	//   ....[98]....
        /*0708*/ 	.word	0x00003170
        /*070c*/ 	.word	0x000000ff
        /*0710*/ 	.word	0x00000000
        /*0714*/ 	.short	0x010a
        /*0716*/ 	.byte	0x05
	.zero		1


	//   ....[99]....
        /*0718*/ 	.word	0x00003200
        /*071c*/ 	.word	0x000000ff
        /*0720*/ 	.word	0x00000000
        /*0724*/ 	.short	0x010a
        /*0726*/ 	.byte	0x05
	.zero		1


	//   ....[100]....
        /*0728*/ 	.word	0x00003290
        /*072c*/ 	.word	0x000000ff
        /*0730*/ 	.word	0x00000000
        /*0734*/ 	.short	0x010a
        /*0736*/ 	.byte	0x05
	.zero		1


	//   ....[101]....
        /*0738*/ 	.word	0x00003320
        /*073c*/ 	.word	0x000000ff
        /*0740*/ 	.word	0x00000000
        /*0744*/ 	.short	0x010a
        /*0746*/ 	.byte	0x05
	.zero		1


	//   ....[102]....
        /*0748*/ 	.word	0x000033b0
        /*074c*/ 	.word	0x000000ff
        /*0750*/ 	.word	0x00000000
        /*0754*/ 	.short	0x010a
        /*0756*/ 	.byte	0x05
	.zero		1


	//   ....[103]....
        /*0758*/ 	.word	0x00003440
        /*075c*/ 	.word	0x000000ff
        /*0760*/ 	.word	0x00000000
        /*0764*/ 	.short	0x010a
        /*0766*/ 	.byte	0x05
	.zero		1


	//   ....[104]....
        /*0768*/ 	.word	0x000034d0
        /*076c*/ 	.word	0x000000ff
        /*0770*/ 	.word	0x00000000
        /*0774*/ 	.short	0x010a
        /*0776*/ 	.byte	0x05
	.zero		1


	//   ....[105]....
        /*0778*/ 	.word	0x00003560
        /*077c*/ 	.word	0x000000ff
        /*0780*/ 	.word	0x00000000
        /*0784*/ 	.short	0x010a
        /*0786*/ 	.byte	0x05
	.zero		1


	//   ....[106]....
        /*0788*/ 	.word	0x000035f0
        /*078c*/ 	.word	0x000000ff
        /*0790*/ 	.word	0x00000000
        /*0794*/ 	.short	0x010a
        /*0796*/ 	.byte	0x05
	.zero		1


	//   ....[107]....
        /*0798*/ 	.word	0x00003680
        /*079c*/ 	.word	0x000000ff
        /*07a0*/ 	.word	0x00000000
        /*07a4*/ 	.short	0x010a
        /*07a6*/ 	.byte	0x05
	.zero		1


	//   ....[108]....
        /*07a8*/ 	.word	0x00003710
        /*07ac*/ 	.word	0x000000ff
        /*07b0*/ 	.word	0x00000000
        /*07b4*/ 	.short	0x010a
        /*07b6*/ 	.byte	0x05
	.zero		1


	//   ....[109]....
        /*07b8*/ 	.word	0x000037a0
        /*07bc*/ 	.word	0x000000ff
        /*07c0*/ 	.word	0x00000000
        /*07c4*/ 	.short	0x010a
        /*07c6*/ 	.byte	0x05
	.zero		1


	//   ....[110]....
        /*07c8*/ 	.word	0x00003830
        /*07cc*/ 	.word	0x000000ff
        /*07d0*/ 	.word	0x00000000
        /*07d4*/ 	.short	0x010a
        /*07d6*/ 	.byte	0x05
	.zero		1


	//   ....[111]....
        /*07d8*/ 	.word	0x000038d0
        /*07dc*/ 	.word	0x00000000
        /*07e0*/ 	.word	0x00000000
        /*07e4*/ 	.short	0x010a
        /*07e6*/ 	.byte	0xff
	.zero		1


	//   ....[112]....
        /*07e8*/ 	.word	0x000039f0
        /*07ec*/ 	.word	0x00000002
        /*07f0*/ 	.word	0x00000230
        /*07f4*/ 	.short	0x010a
        /*07f6*/ 	.byte	0xff
	.zero		1


	//   ....[113]....
        /*07f8*/ 	.word	0x00003a60
        /*07fc*/ 	.word	0x00000002
        /*0800*/ 	.word	0x00000000
        /*0804*/ 	.short	0x0101
        /*0806*/ 	.byte	0xff
	.zero		1


	//   ....[114]....
        /*0808*/ 	.word	0x00003a80
        /*080c*/ 	.word	0x000000ff
        /*0810*/ 	.word	0x000001e0
        /*0814*/ 	.short	0x010a
        /*0816*/ 	.byte	0x04
	.zero		1


	//   ....[115]....
        /*0818*/ 	.word	0x00003ba0
        /*081c*/ 	.word	0x00000002
        /*0820*/ 	.word	0x000001d0
        /*0824*/ 	.short	0x010a
        /*0826*/ 	.byte	0xff
	.zero		1


	//   ....[116]....
        /*0828*/ 	.word	0x00003ca0
        /*082c*/ 	.word	0x00000002
        /*0830*/ 	.word	0x00000000
        /*0834*/ 	.short	0x0101
        /*0836*/ 	.byte	0xff
	.zero		1


	//   ....[117]....
        /*0838*/ 	.word	0x00003d30
        /*083c*/ 	.word	0x000000ff
        /*0840*/ 	.word	0x000001e0
        /*0844*/ 	.short	0x0106
        /*0846*/ 	.byte	0x04
	.zero		1


	//   ....[118]....
        /*0848*/ 	.word	0x00003d50
        /*084c*/ 	.word	0x000000ff
        /*0850*/ 	.word	0x000001e0
        /*0854*/ 	.short	0x010a
        /*0856*/ 	.byte	0x04
	.zero		1


	//   ....[119]....
        /*0858*/ 	.word	0x00003de0
        /*085c*/ 	.word	0x000000ff
        /*0860*/ 	.word	0x000001e0
        /*0864*/ 	.short	0x0106
        /*0866*/ 	.byte	0x07
	.zero		1


	//   ....[120]....
        /*0868*/ 	.word	0x00003e20
        /*086c*/ 	.word	0x00000000
        /*0870*/ 	.word	0x000001e0
        /*0874*/ 	.short	0x010a
        /*0876*/ 	.byte	0xff
	.zero		1


	//   ....[121]....
        /*0878*/ 	.word	0x00004330
        /*087c*/ 	.word	0x00000000
        /*0880*/ 	.word	0x000001d0
        /*0884*/ 	.short	0x010a
        /*0886*/ 	.byte	0xff
	.zero		1


	//   ....[122]....
        /*0888*/ 	.word	0x00004430
        /*088c*/ 	.word	0x00000003
        /*0890*/ 	.word	0x00000000
        /*0894*/ 	.short	0x0101
        /*0896*/ 	.byte	0xff
	.zero		1


	//   ....[123]....
        /*0898*/ 	.word	0x00004440
        /*089c*/ 	.word	0x000000ff
        /*08a0*/ 	.word	0x00000000
        /*08a4*/ 	.short	0x010a
        /*08a6*/ 	.byte	0x04
	.zero		1


	//   ....[124]....
        /*08a8*/ 	.word	0x000044c0
        /*08ac*/ 	.word	0x000000ff
        /*08b0*/ 	.word	0x00000210
        /*08b4*/ 	.short	0x010a
        /*08b6*/ 	.byte	0x17
	.zero		1


	//   ....[125]....
        /*08b8*/ 	.word	0x000045a0
        /*08bc*/ 	.word	0x000000ff
        /*08c0*/ 	.word	0x00000000
        /*08c4*/ 	.short	0x010a
        /*08c6*/ 	.byte	0x05
	.zero		1


	//   ....[126]....
        /*08c8*/ 	.word	0x000046e0
        /*08cc*/ 	.word	0x000000ff
        /*08d0*/ 	.word	0x00000000
        /*08d4*/ 	.short	0x010a
        /*08d6*/ 	.byte	0x04
	.zero		1


	//   ....[127]....
        /*08d8*/ 	.word	0x000048d0
        /*08dc*/ 	.word	0x000000ff
        /*08e0*/ 	.word	0x00000000
        /*08e4*/ 	.short	0x010a
        /*08e6*/ 	.byte	0x04
	.zero		1


	//   ....[128]....
        /*08e8*/ 	.word	0x00004960
        /*08ec*/ 	.word	0x000000ff
        /*08f0*/ 	.word	0x00000000
        /*08f4*/ 	.short	0x010a
        /*08f6*/ 	.byte	0x05
	.zero		1


	//   ....[129]....
        /*08f8*/ 	.word	0x000049f0
        /*08fc*/ 	.word	0x000000ff
        /*0900*/ 	.word	0x00000000
        /*0904*/ 	.short	0x010a
        /*0906*/ 	.byte	0x05
	.zero		1


	//   ....[130]....
        /*0908*/ 	.word	0x00004a80
        /*090c*/ 	.word	0x000000ff
        /*0910*/ 	.word	0x00000000
        /*0914*/ 	.short	0x010a
        /*0916*/ 	.byte	0x04
	.zero		1


	//   ....[131]....
        /*0918*/ 	.word	0x00004f20
        /*091c*/ 	.word	0x00000007
        /*0920*/ 	.word	0x000001d0
        /*0924*/ 	.short	0x010a
        /*0926*/ 	.byte	0xff
	.zero		1


	//   ....[132]....
        /*0928*/ 	.word	0x00005090
        /*092c*/ 	.word	0x00000000
        /*0930*/ 	.word	0x00000000
        /*0934*/ 	.short	0x0101
        /*0936*/ 	.byte	0xff
	.zero		1


	//   ....[133]....
        /*0938*/ 	.word	0x00005500
        /*093c*/ 	.word	0x000000ff
        /*0940*/ 	.word	0x000001c8
        /*0944*/ 	.short	0x010a
        /*0946*/ 	.byte	0x11
	.zero		1


	//   ....[134]....
        /*0948*/ 	.word	0x00005680
        /*094c*/ 	.word	0x000000ff
        /*0950*/ 	.word	0x000001b8
        /*0954*/ 	.short	0x010a
        /*0956*/ 	.byte	0x11
	.zero		1


	//   ....[135]....
        /*0958*/ 	.word	0x00005890
        /*095c*/ 	.word	0x000000ff
        /*0960*/ 	.word	0x000001b0
        /*0964*/ 	.short	0x010b
        /*0966*/ 	.byte	0x11
	.zero		1


	//   ....[136]....
        /*0968*/ 	.word	0x000058a0
        /*096c*/ 	.word	0x000000ff
        /*0970*/ 	.word	0x00000000
        /*0974*/ 	.short	0x0101
        /*0976*/ 	.byte	0x30
	.zero		1


	//   ....[137]....
        /*0978*/ 	.word	0x000058e0
        /*097c*/ 	.word	0x00000000
        /*0980*/ 	.word	0x000001b8
        /*0984*/ 	.short	0x010a
        /*0986*/ 	.byte	0xff
	.zero		1


	//   ....[138]....
        /*0988*/ 	.word	0x00005c10
        /*098c*/ 	.word	0x00000003
        /*0990*/ 	.word	0x000001d0
        /*0994*/ 	.short	0x010a
        /*0996*/ 	.byte	0xff
	.zero		1


	//   ....[139]....
        /*0998*/ 	.word	0x00005d90
        /*099c*/ 	.word	0x00000000
        /*09a0*/ 	.word	0x00000000
        /*09a4*/ 	.short	0x0101
        /*09a6*/ 	.byte	0xff
	.zero		1


	//   ....[140]....
        /*09a8*/ 	.word	0x000067f0
        /*09ac*/ 	.word	0x000000ff
        /*09b0*/ 	.word	0x000001b0
        /*09b4*/ 	.short	0x010a
        /*09b6*/ 	.byte	0x2c
	.zero		1


	//   ....[141]....
        /*09b8*/ 	.word	0x00006800
        /*09bc*/ 	.word	0x00000010
        /*09c0*/ 	.word	0x000001f0
        /*09c4*/ 	.short	0x010a
        /*09c6*/ 	.byte	0xff
	.zero		1


	//   ....[142]....
        /*09c8*/ 	.word	0x000069b0
        /*09cc*/ 	.word	0x000000ff
        /*09d0*/ 	.word	0x000001b0
        /*09d4*/ 	.short	0x010a
        /*09d6*/ 	.byte	0x2c
	.zero		1


	//   ....[143]....
        /*09d8*/ 	.word	0x00006a90
        /*09dc*/ 	.word	0x000000ff
        /*09e0*/ 	.word	0x00000000
        /*09e4*/ 	.short	0x0101
        /*09e6*/ 	.byte	0x04
	.zero		1


	//   ....[144]....
        /*09e8*/ 	.word	0x00006af0
        /*09ec*/ 	.word	0x00000010
        /*09f0*/ 	.word	0x000001f0
        /*09f4*/ 	.short	0x010a
        /*09f6*/ 	.byte	0xff
	.zero		1


	//   ....[145]....
        /*09f8*/ 	.word	0x00006db0
        /*09fc*/ 	.word	0x000000ff
        /*0a00*/ 	.word	0x00000000
        /*0a04*/ 	.short	0x0101
        /*0a06*/ 	.byte	0x04
	.zero		1


	//   ....[146]....
        /*0a08*/ 	.word	0x000077b0
        /*0a0c*/ 	.word	0x00000000
        /*0a10*/ 	.word	0x00000240
        /*0a14*/ 	.short	0x010a
        /*0a16*/ 	.byte	0xff
	.zero		1


	//   ....[147]....
        /*0a18*/ 	.word	0x00007810
        /*0a1c*/ 	.word	0x00000000
        /*0a20*/ 	.word	0x000000d8
        /*0a24*/ 	.short	0x010a
        /*0a26*/ 	.byte	0xff
	.zero		1


	//   ....[148]....
        /*0a28*/ 	.word	0x00007870
        /*0a2c*/ 	.word	0x00000000
        /*0a30*/ 	.word	0x000000d8
        /*0a34*/ 	.short	0x010a
        /*0a36*/ 	.byte	0xff
	.zero		1


	//   ....[149]....
        /*0a38*/ 	.word	0x000078c0
        /*0a3c*/ 	.word	0x00000003
        /*0a40*/ 	.word	0x000001d0
        /*0a44*/ 	.short	0x010a
        /*0a46*/ 	.byte	0xff
	.zero		1


	//   ....[150]....
        /*0a48*/ 	.word	0x00007920
        /*0a4c*/ 	.word	0x00000000
        /*0a50*/ 	.word	0x00000000
        /*0a54*/ 	.short	0x010a
        /*0a56*/ 	.byte	0xff
	.zero		1


	//   ....[151]....
        /*0a58*/ 	.word	0x00007980
        /*0a5c*/ 	.word	0x00000000
        /*0a60*/ 	.word	0x00000000
        /*0a64*/ 	.short	0x010a
        /*0a66*/ 	.byte	0xff
	.zero		1


	//   ....[152]....
        /*0a68*/ 	.word	0x000079e0
        /*0a6c*/ 	.word	0x00000000
        /*0a70*/ 	.word	0x00000000
        /*0a74*/ 	.short	0x010a
        /*0a76*/ 	.byte	0xff
	.zero		1


	//   ....[153]....
        /*0a78*/ 	.word	0x00007a40
        /*0a7c*/ 	.word	0x00000000
        /*0a80*/ 	.word	0x00000000
        /*0a84*/ 	.short	0x010a
        /*0a86*/ 	.byte	0xff
	.zero		1


	//   ....[154]....
        /*0a88*/ 	.word	0x00007aa0
        /*0a8c*/ 	.word	0x00000000
        /*0a90*/ 	.word	0x00000000
        /*0a94*/ 	.short	0x010a
        /*0a96*/ 	.byte	0xff
	.zero		1


	//   ....[155]....
        /*0a98*/ 	.word	0x00007b00
        /*0a9c*/ 	.word	0x00000000
        /*0aa0*/ 	.word	0x00000000
        /*0aa4*/ 	.short	0x010a
        /*0aa6*/ 	.byte	0xff
	.zero		1


	//   ....[156]....
        /*0aa8*/ 	.word	0x00007b60
        /*0aac*/ 	.word	0x00000000
        /*0ab0*/ 	.word	0x00000000
        /*0ab4*/ 	.short	0x010a
        /*0ab6*/ 	.byte	0xff
	.zero		1


	//   ....[157]....
        /*0ab8*/ 	.word	0x00007bc0
        /*0abc*/ 	.word	0x00000000
        /*0ac0*/ 	.word	0x00000000
        /*0ac4*/ 	.short	0x010a
        /*0ac6*/ 	.byte	0xff
	.zero		1


	//   ....[158]....
        /*0ac8*/ 	.word	0x00007c20
        /*0acc*/ 	.word	0x00000000
        /*0ad0*/ 	.word	0x00000000
        /*0ad4*/ 	.short	0x010a
        /*0ad6*/ 	.byte	0xff
	.zero		1


	//   ....[159]....
        /*0ad8*/ 	.word	0x00007c80
        /*0adc*/ 	.word	0x00000000
        /*0ae0*/ 	.word	0x00000000
        /*0ae4*/ 	.short	0x010a
        /*0ae6*/ 	.byte	0xff
	.zero		1


	//   ....[160]....
        /*0ae8*/ 	.word	0x00007ce0
        /*0aec*/ 	.word	0x00000000
        /*0af0*/ 	.word	0x00000000
        /*0af4*/ 	.short	0x010a
        /*0af6*/ 	.byte	0xff
	.zero		1


	//   ....[161]....
        /*0af8*/ 	.word	0x00007d40
        /*0afc*/ 	.word	0x00000000
        /*0b00*/ 	.word	0x00000000
        /*0b04*/ 	.short	0x010a
        /*0b06*/ 	.byte	0xff
	.zero		1


	//   ....[162]....
        /*0b08*/ 	.word	0x00007da0
        /*0b0c*/ 	.word	0x00000000
        /*0b10*/ 	.word	0x00000000
        /*0b14*/ 	.short	0x010a
        /*0b16*/ 	.byte	0xff
	.zero		1


	//   ....[163]....
        /*0b18*/ 	.word	0x00007e00
        /*0b1c*/ 	.word	0x00000000
        /*0b20*/ 	.word	0x00000000
        /*0b24*/ 	.short	0x010a
        /*0b26*/ 	.byte	0xff
	.zero		1


	//   ....[164]....
        /*0b28*/ 	.word	0x00007e60
        /*0b2c*/ 	.word	0x00000000
        /*0b30*/ 	.word	0x00000000
        /*0b34*/ 	.short	0x010a
        /*0b36*/ 	.byte	0xff
	.zero		1


	//   ....[165]....
        /*0b38*/ 	.word	0x00007ec0
        /*0b3c*/ 	.word	0x00000000
        /*0b40*/ 	.word	0x00000000
        /*0b44*/ 	.short	0x010a
        /*0b46*/ 	.byte	0xff
	.zero		1


	//   ....[166]....
        /*0b48*/ 	.word	0x00007f20
        /*0b4c*/ 	.word	0x00000000
        /*0b50*/ 	.word	0x00000000
        /*0b54*/ 	.short	0x010a
        /*0b56*/ 	.byte	0xff
	.zero		1


	//   ....[167]....
        /*0b58*/ 	.word	0x00007f80
        /*0b5c*/ 	.word	0x00000000
        /*0b60*/ 	.word	0x00000000
        /*0b64*/ 	.short	0x010a
        /*0b66*/ 	.byte	0xff
	.zero		1


	//   ....[168]....
        /*0b68*/ 	.word	0x00007fe0
        /*0b6c*/ 	.word	0x00000000
        /*0b70*/ 	.word	0x00000000
        /*0b74*/ 	.short	0x010a
        /*0b76*/ 	.byte	0xff
	.zero		1


	//   ....[169]....
        /*0b78*/ 	.word	0x00008040
        /*0b7c*/ 	.word	0x00000000
        /*0b80*/ 	.word	0x00000000
        /*0b84*/ 	.short	0x010a
        /*0b86*/ 	.byte	0xff
	.zero		1


	//   ....[170]....
        /*0b88*/ 	.word	0x000080a0
        /*0b8c*/ 	.word	0x00000000
        /*0b90*/ 	.word	0x00000000
        /*0b94*/ 	.short	0x010a
        /*0b96*/ 	.byte	0xff
	.zero		1


	//   ....[171]....
        /*0b98*/ 	.word	0x00008100
        /*0b9c*/ 	.word	0x00000000
        /*0ba0*/ 	.word	0x00000000
        /*0ba4*/ 	.short	0x010a
        /*0ba6*/ 	.byte	0xff
	.zero		1


	//   ....[172]....
        /*0ba8*/ 	.word	0x00008160
        /*0bac*/ 	.word	0x00000000
        /*0bb0*/ 	.word	0x00000000
        /*0bb4*/ 	.short	0x010a
        /*0bb6*/ 	.byte	0xff
	.zero		1


	//   ....[173]....
        /*0bb8*/ 	.word	0x000081c0
        /*0bbc*/ 	.word	0x00000000
        /*0bc0*/ 	.word	0x00000000
        /*0bc4*/ 	.short	0x010a
        /*0bc6*/ 	.byte	0xff
	.zero		1


	//   ....[174]....
        /*0bc8*/ 	.word	0x00008220
        /*0bcc*/ 	.word	0x00000000
        /*0bd0*/ 	.word	0x00000000
        /*0bd4*/ 	.short	0x010a
        /*0bd6*/ 	.byte	0xff
	.zero		1


	//   ....[175]....
        /*0bd8*/ 	.word	0x00008280
        /*0bdc*/ 	.word	0x00000000
        /*0be0*/ 	.word	0x00000000
        /*0be4*/ 	.short	0x010a
        /*0be6*/ 	.byte	0xff
	.zero		1


	//   ....[176]....
        /*0be8*/ 	.word	0x000082d0
        /*0bec*/ 	.word	0x00000002
        /*0bf0*/ 	.word	0x00000230
        /*0bf4*/ 	.short	0x010a
        /*0bf6*/ 	.byte	0xff
	.zero		1


	//   ....[177]....
        /*0bf8*/ 	.word	0x00008330
        /*0bfc*/ 	.word	0x00000002
        /*0c00*/ 	.word	0x000001e0
        /*0c04*/ 	.short	0x010a
        /*0c06*/ 	.byte	0xff
	.zero		1


	//   ....[178]....
        /*0c08*/ 	.word	0x00008380
        /*0c0c*/ 	.word	0x00000002
        /*0c10*/ 	.word	0x000001d0
        /*0c14*/ 	.short	0x010a
        /*0c16*/ 	.byte	0xff
	.zero		1


	//   ....[179]....
        /*0c18*/ 	.word	0x000083e0
        /*0c1c*/ 	.word	0x00000000
        /*0c20*/ 	.word	0x000001e0
        /*0c24*/ 	.short	0x010a
        /*0c26*/ 	.byte	0xff
	.zero		1


	//   ....[180]....
        /*0c28*/ 	.word	0x00008430
        /*0c2c*/ 	.word	0x00000000
        /*0c30*/ 	.word	0x000001d0
        /*0c34*/ 	.short	0x010a
        /*0c36*/ 	.byte	0xff
	.zero		1


	//   ....[181]....
        /*0c38*/ 	.word	0x00008490
        /*0c3c*/ 	.word	0x00000002
        /*0c40*/ 	.word	0x00000210
        /*0c44*/ 	.short	0x010a
        /*0c46*/ 	.byte	0xff
	.zero		1


	//   ....[182]....
        /*0c48*/ 	.word	0x000084f0
        /*0c4c*/ 	.word	0x00000000
        /*0c50*/ 	.word	0x00000000
        /*0c54*/ 	.short	0x010a
        /*0c56*/ 	.byte	0xff
	.zero		1


	//   ....[183]....
        /*0c58*/ 	.word	0x00008550
        /*0c5c*/ 	.word	0x00000000
        /*0c60*/ 	.word	0x00000000
        /*0c64*/ 	.short	0x010a
        /*0c66*/ 	.byte	0xff
	.zero		1


	//   ....[184]....
        /*0c68*/ 	.word	0x000085b0
        /*0c6c*/ 	.word	0x00000000
        /*0c70*/ 	.word	0x00000000
        /*0c74*/ 	.short	0x010a
        /*0c76*/ 	.byte	0xff
	.zero		1


	//   ....[185]....
        /*0c78*/ 	.word	0x00008610
        /*0c7c*/ 	.word	0x00000000
        /*0c80*/ 	.word	0x00000000
        /*0c84*/ 	.short	0x010a
        /*0c86*/ 	.byte	0xff
	.zero		1


	//   ....[186]....
        /*0c88*/ 	.word	0x00008670
        /*0c8c*/ 	.word	0x00000000
        /*0c90*/ 	.word	0x00000000
        /*0c94*/ 	.short	0x010a
        /*0c96*/ 	.byte	0xff
	.zero		1


	//   ....[187]....
        /*0c98*/ 	.word	0x000086c0
        /*0c9c*/ 	.word	0x00000007
        /*0ca0*/ 	.word	0x000001d0
        /*0ca4*/ 	.short	0x010a
        /*0ca6*/ 	.byte	0xff
	.zero		1


	//   ....[188]....
        /*0ca8*/ 	.word	0x00008720
        /*0cac*/ 	.word	0x00000000
        /*0cb0*/ 	.word	0x000001c8
        /*0cb4*/ 	.short	0x010a
        /*0cb6*/ 	.byte	0xff
	.zero		1


	//   ....[189]....
        /*0cb8*/ 	.word	0x00008780
        /*0cbc*/ 	.word	0x00000000
        /*0cc0*/ 	.word	0x000001b8
        /*0cc4*/ 	.short	0x010a
        /*0cc6*/ 	.byte	0xff
	.zero		1


	//   ....[190]....
        /*0cc8*/ 	.word	0x000087d0
        /*0ccc*/ 	.word	0x00000003
        /*0cd0*/ 	.word	0x000001d0
        /*0cd4*/ 	.short	0x010a
        /*0cd6*/ 	.byte	0xff
	.zero		1


	//   ....[191]....
        /*0cd8*/ 	.word	0x00008830
        /*0cdc*/ 	.word	0x00000000
        /*0ce0*/ 	.word	0x000001b0
        /*0ce4*/ 	.short	0x010a
        /*0ce6*/ 	.byte	0xff
	.zero		1


	//   ....[192]....
        /*0ce8*/ 	.word	0x00008880
        /*0cec*/ 	.word	0x00000010
        /*0cf0*/ 	.word	0x000001f0
        /*0cf4*/ 	.short	0x010a
        /*0cf6*/ 	.byte	0xff
	.zero		1


	//----- nvinfo : EIATTR_NUM_MBARRIERS
	.align		4
.L_47:
        /*0cf8*/ 	.byte	0x03, 0x38
        /*0cfa*/ 	.short	0x004a


	//----- nvinfo : EIATTR_EXIT_INSTR_OFFSETS
	.align		4
        /*0cfc*/ 	.byte	0x04, 0x1c
        /*0cfe*/ 	.short	(.L_49 - .L_48)


	//   ....[0]....
.L_48:
        /*0d00*/ 	.word	0x00003900


	//   ....[1]....
        /*0d04*/ 	.word	0x00003df0


	//   ....[2]....
        /*0d08*/ 	.word	0x00003e50


	//   ....[3]....
        /*0d0c*/ 	.word	0x00004ce0


	//   ....[4]....
        /*0d10*/ 	.word	0x00005910


	//   ....[5]....
        /*0d14*/ 	.word	0x00005950


	//   ....[6]....
        /*0d18*/ 	.word	0x000077a0


	//----- nvinfo : EIATTR_MAX_THREADS
	.align		4
.L_49:
        /*0d1c*/ 	.byte	0x04, 0x05
        /*0d1e*/ 	.short	(.L_51 - .L_50)
.L_50:
        /*0d20*/ 	.word	0x00000100
        /*0d24*/ 	.word	0x00000001
        /*0d28*/ 	.word	0x00000001


	//----- nvinfo : EIATTR_CRS_STACK_SIZE
	.align		4
.L_51:
        /*0d2c*/ 	.byte	0x04, 0x1e
        /*0d2e*/ 	.short	(.L_53 - .L_52)
.L_52:
        /*0d30*/ 	.word	0x00000000


	//----- nvinfo : EIATTR_CBANK_PARAM_SIZE
	.align		4
.L_53:
        /*0d34*/ 	.byte	0x03, 0x19
        /*0d36*/ 	.short	0x0800


	//----- nvinfo : EIATTR_PARAM_CBANK
	.align		4
        /*0d38*/ 	.byte	0x04, 0x0a
        /*0d3a*/ 	.short	(.L_55 - .L_54)
	.align		4
.L_54:
        /*0d3c*/ 	.word	index@(.nv.constant0._ZN7cutlass13device_kernelINS_4gemm6kernel13GemmUniversalIN4cute5tupleIJiiiiEEENS1_10collective13CollectiveMmaINS1_35MainloopSm100TmaUmmaWarpSpecializedILi27ELi2ELi4ENS5_IJNS4_1CILi1EEENSA_ILi4EEESB_EEEEENS5_IJNSA_ILi64EEESF_SF_EEEaNS5_IJlSB_lEEEaSH_NS4_8TiledMMAINS4_8MMA_AtomIJNS4_15SM100_MMA_S8_SSIaaiLi64ELi64ELNS4_4UMMA5MajorE0ELSM_0ELNSL_8SaturateE0EEEEEENS4_6LayoutINS5_IJSB_SB_SB_EEENS5_IJNSA_ILi0EEESS_SS_EEEEENS5_IJNS4_10UnderscoreESV_SV_EEEEENS4_23SM90_TMA_LOAD_MULTICASTENS4_14ComposedLayoutINS4_7SwizzleILi2ELi4ELi3EEENS4_18smem_ptr_flag_bitsILi8EEENSQ_INS5_IJNSA_ILi8EEESF_EEENS5_IJSF_SB_EEEEEEEvNS4_8identityENS4_13SM90_TMA_LOADES18_vS19_EENS_8epilogue10collective18CollectiveEpilogueINS1C_23Sm100TmaWarpSpecializedILi1ELi1ELi32ELb0ELb0EEEJSG_NS5_IJNSQ_ISF_SB_EES1H_EEEaSH_aSH_NS1C_6fusion15FusionCallbacksIS1G_NS1J_17LinearCombinationIaiaiLNS_15FloatRoundStyleE2EEESG_S1I_JEEENS4_5SM1004TMEM4LOAD26SM100_TMEM_LOAD_16dp32b32xES1A_S18_NS4_39AutoVectorizingCopyWithAssumedAlignmentILi128EEENS4_14SM90_TMA_STOREES18_S1U_S1U_EEEvvEEEEvNT_6ParamsE)
        /*0d40*/ 	.short	0x0380
        /*0d42*/ 	.short	0x0800


	//----- nvinfo : EIATTR_SW_WAR
	.align		4
.L_55:
        /*0d44*/ 	.byte	0x04, 0x36
        /*0d46*/ 	.short	(.L_57 - .L_56)
.L_56:
        /*0d48*/ 	.word	0x00000008
.L_57:


//--------------------- .nv.callgraph             --------------------------
	.section	.nv.callgraph,"",@"SHT_CUDA_CALLGRAPH"
	.align	4
	.sectionentsize	8
	.align		4
        /*0000*/ 	.word	0x00000000
	.align		4
        /*0004*/ 	.word	0xffffffff
	.align		4
        /*0008*/ 	.word	index@(_ZN7cutlass13device_kernelINS_4gemm6kernel13GemmUniversalIN4cute5tupleIJiiiiEEENS1_10collective13CollectiveMmaINS1_35MainloopSm100TmaUmmaWarpSpecializedILi27ELi2ELi4ENS5_IJNS4_1CILi1EEENSA_ILi4EEESB_EEEEENS5_IJNSA_ILi64EEESF_SF_EEEaNS5_IJlSB_lEEEaSH_NS4_8TiledMMAINS4_8MMA_AtomIJNS4_15SM100_MMA_S8_SSIaaiLi64ELi64ELNS4_4UMMA5MajorE0ELSM_0ELNSL_8SaturateE0EEEEEENS4_6LayoutINS5_IJSB_SB_SB_EEENS5_IJNSA_ILi0EEESS_SS_EEEEENS5_IJNS4_10UnderscoreESV_SV_EEEEENS4_23SM90_TMA_LOAD_MULTICASTENS4_14ComposedLayoutINS4_7SwizzleILi2ELi4ELi3EEENS4_18smem_ptr_flag_bitsILi8EEENSQ_INS5_IJNSA_ILi8EEESF_EEENS5_IJSF_SB_EEEEEEEvNS4_8identityENS4_13SM90_TMA_LOADES18_vS19_EENS_8epilogue10collective18CollectiveEpilogueINS1C_23Sm100TmaWarpSpecializedILi1ELi1ELi32ELb0ELb0EEEJSG_NS5_IJNSQ_ISF_SB_EES1H_EEEaSH_aSH_NS1C_6fusion15FusionCallbacksIS1G_NS1J_17LinearCombinationIaiaiLNS_15FloatRoundStyleE2EEESG_S1I_JEEENS4_5SM1004TMEM4LOAD26SM100_TMEM_LOAD_16dp32b32xES1A_S18_NS4_39AutoVectorizingCopyWithAssumedAlignmentILi128EEENS4_14SM90_TMA_STOREES18_S1U_S1U_EEEvvEEEEvNT_6ParamsE)
	.align		4
        /*000c*/ 	.word	index@(__assertfail)
	.align		4
        /*0010*/ 	.word	0x00000000
	.align		4
        /*0014*/ 	.word	0xfffffffe
	.align		4
        /*0018*/ 	.word	0x00000000
	.align		4
        /*001c*/ 	.word	0xfffffffd
	.align		4
        /*0020*/ 	.word	0x00000000
	.align		4
        /*0024*/ 	.word	0xfffffffc


//--------------------- .nv.constant4             --------------------------
	.section	.nv.constant4,"a",@progbits
	.align	8
	.align		8
.nv.constant4:
        /*0000*/ 	.dword	__assertfail
	.align		8
        /*0008*/ 	.dword	__unnamed_1
	.align		8
        /*0010*/ 	.dword	__unnamed_2
	.align		8
        /*0018*/ 	.dword	_ZN40_INTERNAL_759b12c8_4_k_cu_9293b4d1_266164cuda3std3__45__cpo5beginE
	.align		8
        /*0020*/ 	.dword	_ZN40_INTERNAL_759b12c8_4_k_cu_9293b4d1_266164cuda3std3__45__cpo3endE
	.align		8
        /*0028*/ 	.dword	_ZN40_INTERNAL_759b12c8_4_k_cu_9293b4d1_266164cuda3std3__45__cpo6cbeginE
	.align		8
        /*0030*/ 	.dword	_ZN40_INTERNAL_759b12c8_4_k_cu_9293b4d1_266164cuda3std3__45__cpo4cendE
	.align		8
        /*0038*/ 	.dword	_ZN40_INTERNAL_759b12c8_4_k_cu_9293b4d1_266164cuda3std3__442_GLOBAL__N__759b12c8_4_k_cu_9293b4d1_266166ignoreE
	.align		8
        /*0040*/ 	.dword	_ZN40_INTERNAL_759b12c8_4_k_cu_9293b4d1_266164cuda3std3__419piecewise_constructE
	.align		8
        /*0048*/ 	.dword	_ZN40_INTERNAL_759b12c8_4_k_cu_9293b4d1_266164cuda3std3__48in_placeE
	.align		8
        /*0050*/ 	.dword	_ZN40_INTERNAL_759b12c8_4_k_cu_9293b4d1_266164cuda3std6ranges3__45__cpo4swapE
	.align		8
        /*0058*/ 	.dword	_ZN40_INTERNAL_759b12c8_4_k_cu_9293b4d1_266164cuda3std6ranges3__45__cpo9iter_moveE
	.align		8
        /*0060*/ 	.dword	_ZN40_INTERNAL_759b12c8_4_k_cu_9293b4d1_266164cute7productE
	.align		8
        /*0068*/ 	.dword	_ZN40_INTERNAL_759b12c8_4_k_cu_9293b4d1_266164cute1_E
	.align		8
        /*0070*/ 	.dword	$str$25
	.align		8
        /*0078*/ 	.dword	$str$26
	.align		8
        /*0080*/ 	.dword	$str$27
	.align		8
        /*0088*/ 	.dword	$str$28


//--------------------- .text._ZN7cutlass13device_kernelINS_4gemm6kernel13GemmUniversalIN4cute5tupleIJiiiiEEENS1_10collective13CollectiveMmaINS1_35MainloopSm100TmaUmmaWarpSpecializedILi27ELi2ELi4ENS5_IJNS4_1CILi1EEENSA_ILi4EEESB_EEEEENS5_IJNSA_ILi64EEESF_SF_EEEaNS5_IJlSB_lEEEaSH_NS4_8TiledMMAINS4_8MMA_AtomIJNS4_15SM100_MMA_S8_SSIaaiLi64ELi64ELNS4_4UMMA5MajorE0ELSM_0ELNSL_8SaturateE0EEEEEENS4_6LayoutINS5_IJSB_SB_SB_EEENS5_IJNSA_ILi0EEESS_SS_EEEEENS5_IJNS4_10UnderscoreESV_SV_EEEEENS4_23SM90_TMA_LOAD_MULTICASTENS4_14ComposedLayoutINS4_7SwizzleILi2ELi4ELi3EEENS4_18smem_ptr_flag_bitsILi8EEENSQ_INS5_IJNSA_ILi8EEESF_EEENS5_IJSF_SB_EEEEEEEvNS4_8identityENS4_13SM90_TMA_LOADES18_vS19_EENS_8epilogue10collective18CollectiveEpilogueINS1C_23Sm100TmaWarpSpecializedILi1ELi1ELi32ELb0ELb0EEEJSG_NS5_IJNSQ_ISF_SB_EES1H_EEEaSH_aSH_NS1C_6fusion15FusionCallbacksIS1G_NS1J_17LinearCombinationIaiaiLNS_15FloatRoundStyleE2EEESG_S1I_JEEENS4_5SM1004TMEM4LOAD26SM100_TMEM_LOAD_16dp32b32xES1A_S18_NS4_39AutoVectorizingCopyWithAssumedAlignmentILi128EEENS4_14SM90_TMA_STOREES18_S1U_S1U_EEEvvEEEEvNT_6ParamsE --------------------------
	.section	.text._ZN7cutlass13device_kernelINS_4gemm6kernel13GemmUniversalIN4cute5tupleIJiiiiEEENS1_10collective13CollectiveMmaINS1_35MainloopSm100TmaUmmaWarpSpecializedILi27ELi2ELi4ENS5_IJNS4_1CILi1EEENSA_ILi4EEESB_EEEEENS5_IJNSA_ILi64EEESF_SF_EEEaNS5_IJlSB_lEEEaSH_NS4_8TiledMMAINS4_8MMA_AtomIJNS4_15SM100_MMA_S8_SSIaaiLi64ELi64ELNS4_4UMMA5MajorE0ELSM_0ELNSL_8SaturateE0EEEEEENS4_6LayoutINS5_IJSB_SB_SB_EEENS5_IJNSA_ILi0EEESS_SS_EEEEENS5_IJNS4_10UnderscoreESV_SV_EEEEENS4_23SM90_TMA_LOAD_MULTICASTENS4_14ComposedLayoutINS4_7SwizzleILi2ELi4ELi3EEENS4_18smem_ptr_flag_bitsILi8EEENSQ_INS5_IJNSA_ILi8EEESF_EEENS5_IJSF_SB_EEEEEEEvNS4_8identityENS4_13SM90_TMA_LOADES18_vS19_EENS_8epilogue10collective18CollectiveEpilogueINS1C_23Sm100TmaWarpSpecializedILi1ELi1ELi32ELb0ELb0EEEJSG_NS5_IJNSQ_ISF_SB_EES1H_EEEaSH_aSH_NS1C_6fusion15FusionCallbacksIS1G_NS1J_17LinearCombinationIaiaiLNS_15FloatRoundStyleE2EEESG_S1I_JEEENS4_5SM1004TMEM4LOAD26SM100_TMEM_LOAD_16dp32b32xES1A_S18_NS4_39AutoVectorizingCopyWithAssumedAlignmentILi128EEENS4_14SM90_TMA_STOREES18_S1U_S1U_EEEvvEEEEvNT_6ParamsE,"ax",@progbits
	.align	128
.text._ZN7cutlass13device_kernelINS_4gemm6kernel13GemmUniversalIN4cute5tupleIJiiiiEEENS1_10collective13CollectiveMmaINS1_35MainloopSm100TmaUmmaWarpSpecializedILi27ELi2ELi4ENS5_IJNS4_1CILi1EEENSA_ILi4EEESB_EEEEENS5_IJNSA_ILi64EEESF_SF_EEEaNS5_IJlSB_lEEEaSH_NS4_8TiledMMAINS4_8MMA_AtomIJNS4_15SM100_MMA_S8_SSIaaiLi64ELi64ELNS4_4UMMA5MajorE0ELSM_0ELNSL_8SaturateE0EEEEEENS4_6LayoutINS5_IJSB_SB_SB_EEENS5_IJNSA_ILi0EEESS_SS_EEEEENS5_IJNS4_10UnderscoreESV_SV_EEEEENS4_23SM90_TMA_LOAD_MULTICASTENS4_14ComposedLayoutINS4_7SwizzleILi2ELi4ELi3EEENS4_18smem_ptr_flag_bitsILi8EEENSQ_INS5_IJNSA_ILi8EEESF_EEENS5_IJSF_SB_EEEEEEEvNS4_8identityENS4_13SM90_TMA_LOADES18_vS19_EENS_8epilogue10collective18CollectiveEpilogueINS1C_23Sm100TmaWarpSpecializedILi1ELi1ELi32ELb0ELb0EEEJSG_NS5_IJNSQ_ISF_SB_EES1H_EEEaSH_aSH_NS1C_6fusion15FusionCallbacksIS1G_NS1J_17LinearCombinationIaiaiLNS_15FloatRoundStyleE2EEESG_S1I_JEEENS4_5SM1004TMEM4LOAD26SM100_TMEM_LOAD_16dp32b32xES1A_S18_NS4_39AutoVectorizingCopyWithAssumedAlignmentILi128EEENS4_14SM90_TMA_STOREES18_S1U_S1U_EEEvvEEEEvNT_6ParamsE:
        .type           _ZN7cutlass13device_kernelINS_4gemm6kernel13GemmUniversalIN4cute5tupleIJiiiiEEENS1_10collective13CollectiveMmaINS1_35MainloopSm100TmaUmmaWarpSpecializedILi27ELi2ELi4ENS5_IJNS4_1CILi1EEENSA_ILi4EEESB_EEEEENS5_IJNSA_ILi64EEESF_SF_EEEaNS5_IJlSB_lEEEaSH_NS4_8TiledMMAINS4_8MMA_AtomIJNS4_15SM100_MMA_S8_SSIaaiLi64ELi64ELNS4_4UMMA5MajorE0ELSM_0ELNSL_8SaturateE0EEEEEENS4_6LayoutINS5_IJSB_SB_SB_EEENS5_IJNSA_ILi0EEESS_SS_EEEEENS5_IJNS4_10UnderscoreESV_SV_EEEEENS4_23SM90_TMA_LOAD_MULTICASTENS4_14ComposedLayoutINS4_7SwizzleILi2ELi4ELi3EEENS4_18smem_ptr_flag_bitsILi8EEENSQ_INS5_IJNSA_ILi8EEESF_EEENS5_IJSF_SB_EEEEEEEvNS4_8identityENS4_13SM90_TMA_LOADES18_vS19_EENS_8epilogue10collective18CollectiveEpilogueINS1C_23Sm100TmaWarpSpecializedILi1ELi1ELi32ELb0ELb0EEEJSG_NS5_IJNSQ_ISF_SB_EES1H_EEEaSH_aSH_NS1C_6fusion15FusionCallbacksIS1G_NS1J_17LinearCombinationIaiaiLNS_15FloatRoundStyleE2EEESG_S1I_JEEENS4_5SM1004TMEM4LOAD26SM100_TMEM_LOAD_16dp32b32xES1A_S18_NS4_39AutoVectorizingCopyWithAssumedAlignmentILi128EEENS4_14SM90_TMA_STOREES18_S1U_S1U_EEEvvEEEEvNT_6ParamsE,@function
        .size           _ZN7cutlass13device_kernelINS_4gemm6kernel13GemmUniversalIN4cute5tupleIJiiiiEEENS1_10collective13CollectiveMmaINS1_35MainloopSm100TmaUmmaWarpSpecializedILi27ELi2ELi4ENS5_IJNS4_1CILi1EEENSA_ILi4EEESB_EEEEENS5_IJNSA_ILi64EEESF_SF_EEEaNS5_IJlSB_lEEEaSH_NS4_8TiledMMAINS4_8MMA_AtomIJNS4_15SM100_MMA_S8_SSIaaiLi64ELi64ELNS4_4UMMA5MajorE0ELSM_0ELNSL_8SaturateE0EEEEEENS4_6LayoutINS5_IJSB_SB_SB_EEENS5_IJNSA_ILi0EEESS_SS_EEEEENS5_IJNS4_10UnderscoreESV_SV_EEEEENS4_23SM90_TMA_LOAD_MULTICASTENS4_14ComposedLayoutINS4_7SwizzleILi2ELi4ELi3EEENS4_18smem_ptr_flag_bitsILi8EEENSQ_INS5_IJNSA_ILi8EEESF_EEENS5_IJSF_SB_EEEEEEEvNS4_8identityENS4_13SM90_TMA_LOADES18_vS19_EENS_8epilogue10collective18CollectiveEpilogueINS1C_23Sm100TmaWarpSpecializedILi1ELi1ELi32ELb0ELb0EEEJSG_NS5_IJNSQ_ISF_SB_EES1H_EEEaSH_aSH_NS1C_6fusion15FusionCallbacksIS1G_NS1J_17LinearCombinationIaiaiLNS_15FloatRoundStyleE2EEESG_S1I_JEEENS4_5SM1004TMEM4LOAD26SM100_TMEM_LOAD_16dp32b32xES1A_S18_NS4_39AutoVectorizingCopyWithAssumedAlignmentILi128EEENS4_14SM90_TMA_STOREES18_S1U_S1U_EEEvvEEEEvNT_6ParamsE,(.L_x_205 - _ZN7cutlass13device_kernelINS_4gemm6kernel13GemmUniversalIN4cute5tupleIJiiiiEEENS1_10collective13CollectiveMmaINS1_35MainloopSm100TmaUmmaWarpSpecializedILi27ELi2ELi4ENS5_IJNS4_1CILi1EEENSA_ILi4EEESB_EEEEENS5_IJNSA_ILi64EEESF_SF_EEEaNS5_IJlSB_lEEEaSH_NS4_8TiledMMAINS4_8MMA_AtomIJNS4_15SM100_MMA_S8_SSIaaiLi64ELi64ELNS4_4UMMA5MajorE0ELSM_0ELNSL_8SaturateE0EEEEEENS4_6LayoutINS5_IJSB_SB_SB_EEENS5_IJNSA_ILi0EEESS_SS_EEEEENS5_IJNS4_10UnderscoreESV_SV_EEEEENS4_23SM90_TMA_LOAD_MULTICASTENS4_14ComposedLayoutINS4_7SwizzleILi2ELi4ELi3EEENS4_18smem_ptr_flag_bitsILi8EEENSQ_INS5_IJNSA_ILi8EEESF_EEENS5_IJSF_SB_EEEEEEEvNS4_8identityENS4_13SM90_TMA_LOADES18_vS19_EENS_8epilogue10collective18CollectiveEpilogueINS1C_23Sm100TmaWarpSpecializedILi1ELi1ELi32ELb0ELb0EEEJSG_NS5_IJNSQ_ISF_SB_EES1H_EEEaSH_aSH_NS1C_6fusion15FusionCallbacksIS1G_NS1J_17LinearCombinationIaiaiLNS_15FloatRoundStyleE2EEESG_S1I_JEEENS4_5SM1004TMEM4LOAD26SM100_TMEM_LOAD_16dp32b32xES1A_S18_NS4_39AutoVectorizingCopyWithAssumedAlignmentILi128EEENS4_14SM90_TMA_STOREES18_S1U_S1U_EEEvvEEEEvNT_6ParamsE)
        .other          _ZN7cutlass13device_kernelINS_4gemm6kernel13GemmUniversalIN4cute5tupleIJiiiiEEENS1_10collective13CollectiveMmaINS1_35MainloopSm100TmaUmmaWarpSpecializedILi27ELi2ELi4ENS5_IJNS4_1CILi1EEENSA_ILi4EEESB_EEEEENS5_IJNSA_ILi64EEESF_SF_EEEaNS5_IJlSB_lEEEaSH_NS4_8TiledMMAINS4_8MMA_AtomIJNS4_15SM100_MMA_S8_SSIaaiLi64ELi64ELNS4_4UMMA5MajorE0ELSM_0ELNSL_8SaturateE0EEEEEENS4_6LayoutINS5_IJSB_SB_SB_EEENS5_IJNSA_ILi0EEESS_SS_EEEEENS5_IJNS4_10UnderscoreESV_SV_EEEEENS4_23SM90_TMA_LOAD_MULTICASTENS4_14ComposedLayoutINS4_7SwizzleILi2ELi4ELi3EEENS4_18smem_ptr_flag_bitsILi8EEENSQ_INS5_IJNSA_ILi8EEESF_EEENS5_IJSF_SB_EEEEEEEvNS4_8identityENS4_13SM90_TMA_LOADES18_vS19_EENS_8epilogue10collective18CollectiveEpilogueINS1C_23Sm100TmaWarpSpecializedILi1ELi1ELi32ELb0ELb0EEEJSG_NS5_IJNSQ_ISF_SB_EES1H_EEEaSH_aSH_NS1C_6fusion15FusionCallbacksIS1G_NS1J_17LinearCombinationIaiaiLNS_15FloatRoundStyleE2EEESG_S1I_JEEENS4_5SM1004TMEM4LOAD26SM100_TMEM_LOAD_16dp32b32xES1A_S18_NS4_39AutoVectorizingCopyWithAssumedAlignmentILi128EEENS4_14SM90_TMA_STOREES18_S1U_S1U_EEEvvEEEEvNT_6ParamsE,@"STO_CUDA_ENTRY STV_DEFAULT"
_ZN7cutlass13device_kernelINS_4gemm6kernel13GemmUniversalIN4cute5tupleIJiiiiEEENS1_10collective13CollectiveMmaINS1_35MainloopSm100TmaUmmaWarpSpecializedILi27ELi2ELi4ENS5_IJNS4_1CILi1EEENSA_ILi4EEESB_EEEEENS5_IJNSA_ILi64EEESF_SF_EEEaNS5_IJlSB_lEEEaSH_NS4_8TiledMMAINS4_8MMA_AtomIJNS4_15SM100_MMA_S8_SSIaaiLi64ELi64ELNS4_4UMMA5MajorE0ELSM_0ELNSL_8SaturateE0EEEEEENS4_6LayoutINS5_IJSB_SB_SB_EEENS5_IJNSA_ILi0EEESS_SS_EEEEENS5_IJNS4_10UnderscoreESV_SV_EEEEENS4_23SM90_TMA_LOAD_MULTICASTENS4_14ComposedLayoutINS4_7SwizzleILi2ELi4ELi3EEENS4_18smem_ptr_flag_bitsILi8EEENSQ_INS5_IJNSA_ILi8EEESF_EEENS5_IJSF_SB_EEEEEEEvNS4_8identityENS4_13SM90_TMA_LOADES18_vS19_EENS_8epilogue10collective18CollectiveEpilogueINS1C_23Sm100TmaWarpSpecializedILi1ELi1ELi32ELb0ELb0EEEJSG_NS5_IJNSQ_ISF_SB_EES1H_EEEaSH_aSH_NS1C_6fusion15FusionCallbacksIS1G_NS1J_17LinearCombinationIaiaiLNS_15FloatRoundStyleE2EEESG_S1I_JEEENS4_5SM1004TMEM4LOAD26SM100_TMEM_LOAD_16dp32b32xES1A_S18_NS4_39AutoVectorizingCopyWithAssumedAlignmentILi128EEENS4_14SM90_TMA_STOREES18_S1U_S1U_EEEvvEEEEvNT_6ParamsE:
[----:B------:R-:W1:Y:S01]  /*0000*/  LDC R1, c[0x0][0x37c] ;  /* 0x0000df00ff017b82 */ /* 0x000e620000000800 */
[----:B------:R-:W2:Y:S01]  /*0010*/  S2R R69, SR_TID.X ;  /* 0x0000000000457919 */ /* 0x000ea20000002100 */
[----:B------:R-:W3:Y:S01]  /*0020*/  LDCU.64 UR8, c[0x0][0x890] ;  /* 0x00011200ff0877ac */ /* 0x000ee20008000a00 */
[----:B------:R-:W-:Y:S02]  /*0030*/  PRMT R80, RZ, 0x7610, R80 ;  /* 0x00007610ff507816 */ /* 0x000fe40000000050 */
[----:B------:R-:W-:Y:S01]  /*0040*/  ELECT P3, URZ, PT ;  /* 0x0000000000ff782f */ /* 0x000fe20003860000 */
[----:B---3--:R-:W-:-:S04]  /*0050*/  UISETP.NE.U32.AND UP0, UPT, UR8, URZ, UPT ;  /* 0x000000ff0800728c */ /* 0x008fc8000bf05070 */
[----:B------:R-:W-:Y:S01]  /*0060*/  UISETP.NE.AND.EX UP0, UPT, UR9, URZ, UPT, UP0 ;  /* 0x000000ff0900728c */ /* 0x000fe2000bf05300 */
[----:B--2---:R-:W-:-:S05]  /*0070*/  SHF.R.U32.HI R81, RZ, 0x5, R69 ;  /* 0x00000005ff517819 */ /* 0x004fca0000011645 */
[----:B------:R-:W2:Y:S02]  /*0080*/  SHFL.IDX PT, R0, R81, RZ, 0x1f ;  /* 0x00001fff51007589 */ /* 0x000ea400000e0000 */
[----:B--2---:R-:W-:Y:S01]  /*0090*/  R2UR UR22, R0 ;  /* 0x00000000001672ca */ /* 0x004fe200000e0000 */
[----:B-1----:R-:W-:-:S14]  /*00a0*/  BRA.U UP0, `(.L_x_0) ;  /* 0x0000000100307547 */ /* 0x002fdc000b800000 */
[----:B------:R-:W1:Y:S02]  /*00b0*/  LDCU.64 UR4, c[0x0][0x888] ;  /* 0x00011100ff0477ac */ /* 0x000e640008000a00 */
[----:B-1----:R-:W-:-:S04]  /*00c0*/  UISETP.NE.U32.AND UP0, UPT, UR4, URZ, UPT ;  /* 0x000000ff0400728c */ /* 0x002fc8000bf05070 */
[----:B------:R-:W-:-:S09]  /*00d0*/  UISETP.NE.AND.EX UP0, UPT, UR5, URZ, UPT, UP0 ;  /* 0x000000ff0500728c */ /* 0x000fd2000bf05300 */
[----:B------:R-:W-:Y:S05]  /*00e0*/  BRA.U !UP0, `(.L_x_1) ;  /* 0x0000000108147547 */ /* 0x000fea000b800000 */
[----:B------:R-:W1:Y:S01]  /*00f0*/  LDC.64 R2, c[0x0][0x888] ;  /* 0x00022200ff027b82 */ /* 0x000e620000000a00 */
[----:B------:R-:W1:Y:S02]  /*0100*/  LDCU.64 UR4, c[0x0][0x358] ;  /* 0x00006b00ff0477ac */ /* 0x000e640008000a00 */
[----:B-1----:R1:W5:Y:S01]  /*0110*/  LDG.E R39, desc[UR4][R2.64] ;  /* 0x0000000402277981 */ /* 0x002362000c1e1900 */
[----:B------:R-:W-:Y:S01]  /*0120*/  HFMA2 R80, -RZ, RZ, 0, 5.9604644775390625e-08 ;  /* 0x00000001ff507431 */ /* 0x000fe200000001ff */
[----:B------:R-:W-:Y:S05]  /*0130*/  BRA `(.L_x_0) ;  /* 0x00000000000c7947 */ /* 0x000fea0003800000 */
.L_x_1:
[----:B------:R-:W1:Y:S01]  /*0140*/  LDCU UR4, c[0x0][0x880] ;  /* 0x00011000ff0477ac */ /* 0x000e620008000800 */
[----:B------:R-:W-:Y:S01]  /*0150*/  HFMA2 R80, -RZ, RZ, 0, 5.9604644775390625e-08 ;  /* 0x00000001ff507431 */ /* 0x000fe200000001ff */
[----:B-1----:R-:W-:-:S07]  /*0160*/  MOV R39, UR4 ;  /* 0x0000000400277c02 */ /* 0x002fce0008000f00 */
.L_x_0:
[----:B------:R-:W2:Y:S02]  /*0170*/  LDCU.64 UR4, c[0x0][0x8b0] ;  /* 0x00011600ff0477ac */ /* 0x000ea40008000a00 */
[----:B--2---:R-:W-:-:S04]  /*0180*/  UISETP.NE.U32.AND UP0, UPT, UR4, URZ, UPT ;  /* 0x000000ff0400728c */ /* 0x004fc8000bf05070 */
[----:B------:R-:W-:-:S09]  /*0190*/  UISETP.NE.AND.EX UP0, UPT, UR5, URZ, UPT, UP0 ;  /* 0x000000ff0500728c */ /* 0x000fd2000bf05300 */
[----:B------:R-:W-:Y:S05]  /*01a0*/  BRA.U UP0, `(.L_x_2) ;  /* 0x0000000100287547 */ /* 0x000fea000b800000 */
[----:B------:R-:W2:Y:S02]  /*01b0*/  LDCU.64 UR4, c[0x0][0x8a8] ;  /* 0x00011500ff0477ac */ /* 0x000ea40008000a00 */
[----:B--2---:R-:W-:-:S04]  /*01c0*/  UISETP.NE.U32.AND UP0, UPT, UR4, URZ, UPT ;  /* 0x000000ff0400728c */ /* 0x004fc8000bf05070 */
[----:B------:R-:W-:-:S09]  /*01d0*/  UISETP.NE.AND.EX UP0, UPT, UR5, URZ, UPT, UP0 ;  /* 0x000000ff0500728c */ /* 0x000fd2000bf05300 */
[----:B------:R-:W-:Y:S05]  /*01e0*/  BRA.U !UP0, `(.L_x_3) ;  /* 0x0000000108107547 */ /* 0x000fea000b800000 */
[----:B-1----:R-:W1:Y:S01]  /*01f0*/  LDC.64 R2, c[0x0][0x8a8] ;  /* 0x00022a00ff027b82 */ /* 0x002e620000000a00 */
[----:B------:R-:W1:Y:S02]  /*0200*/  LDCU.64 UR4, c[0x0][0x358] ;  /* 0x00006b00ff0477ac */ /* 0x000e640008000a00 */
[----:B-1----:R2:W5:Y:S01]  /*0210*/  LDG.E R38, desc[UR4][R2.64] ;  /* 0x0000000402267981 */ /* 0x002562000c1e1900 */
[----:B------:R-:W-:Y:S05]  /*0220*/  BRA `(.L_x_2) ;  /* 0x0000000000087947 */ /* 0x000fea0003800000 */
.L_x_3:
[----:B------:R-:W2:Y:S02]  /*0230*/  LDCU UR4, c[0x0][0x8a0] ;  /* 0x00011400ff0477ac */ /* 0x000ea40008000800 */
[----:B--2---:R-:W-:Y:S02]  /*0240*/  MOV R38, UR4 ;  /* 0x0000000400267c02 */ /* 0x004fe40008000f00 */
.L_x_2:
[----:B------:R-:W-:Y:S01]  /*0250*/  IMAD.U32 R0, RZ, RZ, UR22 ;  /* 0x00000016ff007e24 */ /* 0x000fe2000f8e00ff */
[----:B------:R-:W-:Y:S04]  /*0260*/  BSSY.RECONVERGENT B0, `(.L_x_4) ;  /* 0x000000c000007945 */ /* 0x000fe80003800200 */
[C---:B------:R-:W-:Y:S02]  /*0270*/  ISETP.NE.OR P1, PT, R0.reuse, 0x1, !P3 ;  /* 0x000000010000780c */ /* 0x040fe40005f25670 */
[----:B------:R-:W-:-:S11]  /*0280*/  ISETP.NE.OR P0, PT, R0, 0x3, !P3 ;  /* 0x000000030000780c */ /* 0x000fd60005f05670 */
[----:B------:R-:W-:Y:S05]  /*0290*/  @P1 BRA `(.L_x_5) ;  /* 0x0000000000201947 */ /* 0x000fea0003800000 */
[----:B------:R-:W3:Y:S02]  /*02a0*/  LDCU.64 UR4, c[0x0][0x348] ;  /* 0x00006900ff0477ac */ /* 0x000ee40008000a00 */
[----:B---3--:R-:W-:Y:S02]  /*02b0*/  UIADD3 UR6, UP1, UPT, UR4, 0x80, URZ ;  /* 0x0000008004067890 */ /* 0x008fe4000ff3e0ff */
[----:B------:R-:W-:Y:S02]  /*02c0*/  UIADD3 UR4, UP0, UPT, UR4, 0x180, URZ ;  /* 0x0000018004047890 */ /* 0x000fe4000ff1e0ff */
[----:B------:R-:W-:Y:S02]  /*02d0*/  UIADD3.X UR7, UPT, UPT, URZ, UR5, URZ, UP1, !UPT ;  /* 0x00000005ff077290 */ /* 0x000fe40008ffe4ff */
[----:B------:R-:W-:-:S07]  /*02e0*/  UIADD3.X UR5, UPT, UPT, URZ, UR5, URZ, UP0, !UPT ;  /* 0x00000005ff057290 */ /* 0x000fce00087fe4ff */
[----:B------:R3:W-:Y:S02]  /*02f0*/  UTMACCTL.PF [UR6] ;  /* 0x00000000060079b9 */ /* 0x0007e40008040000 */
[----:B------:R3:W-:Y:S02]  /*0300*/  UTMACCTL.PF [UR4] ;  /* 0x00000000040079b9 */ /* 0x0007e40008040000 */
[----:B---3--:R-:W-:Y:S01]  /*0310*/  NOP ;  /* 0x0000000000007918 */ /* 0x008fe20000000000 */
.L_x_5:
[----:B------:R-:W-:Y:S05]  /*0320*/  BSYNC.RECONVERGENT B0 ;  /* 0x0000000000007941 */ /* 0x000fea0003800200 */
.L_x_4:
[----:B------:R-:W-:Y:S04]  /*0330*/  BSSY.RECONVERGENT B0, `(.L_x_6) ;  /* 0x000000a000007945 */ /* 0x000fe80003800200 */
        /* <DEDUP_REMOVED lines=9> */
.L_x_7:
[----:B------:R-:W-:Y:S05]  /*03d0*/  BSYNC.RECONVERGENT B0 ;  /* 0x0000000000007941 */ /* 0x000fea0003800200 */
.L_x_6:
[----:B------:R-:W3:Y:S01]  /*03e0*/  LDCU.64 UR4, c[0x0][0x888] ;  /* 0x00011100ff0477ac */ /* 0x000ee20008000a00 */
[----:B------:R-:W-:Y:S02]  /*03f0*/  UISETP.EQ.U32.AND UP1, UPT, UR8, URZ, UPT ;  /* 0x000000ff0800728c */ /* 0x000fe4000bf22070 */
[----:B------:R-:W-:Y:S02]  /*0400*/  UPLOP3.LUT UP3, UPT, UPT, UPT, UPT, 0x80, 0x8 ;  /* 0x000000000008789c */ /* 0x000fe40003f6f070 */
[----:B---3--:R-:W-:-:S04]  /*0410*/  UISETP.NE.U32.AND UP0, UPT, UR4, URZ, UPT ;  /* 0x000000ff0400728c */ /* 0x008fc8000bf05070 */
[----:B------:R-:W-:-:S04]  /*0420*/  UISETP.NE.AND.EX UP0, UPT, UR5, URZ, UPT, UP0 ;  /* 0x000000ff0500728c */ /* 0x000fc8000bf05300 */
[----:B------:R-:W-:-:S04]  /*0430*/  UISETP.EQ.OR.EX UP2, UPT, UR9, URZ, !UP0, UP1 ;  /* 0x000000ff0900728c */ /* 0x000fc8000c742710 */
[----:B------:R-:W-:-:S05]  /*0440*/  UP2UR UR61, UPR, URZ, 0x4 ;  /* 0x00000004ff3d7883 */ /* 0x000fca0008000000 */
[----:B------:R-:W-:Y:S07]  /*0450*/  BRA.U !UP2, `(.L_x_8) ;  /* 0x000000010a207547 */ /* 0x000fee000b800000 */
[----:B-----5:R-:W-:Y:S01]  /*0460*/  R2UR UR5, R39 ;  /* 0x00000000270572ca */ /* 0x020fe200000e0000 */
[----:B------:R-:W-:Y:S02]  /*0470*/  UISETP.NE.U32.AND UP1, UPT, UR8, URZ, UPT ;  /* 0x000000ff0800728c */ /* 0x000fe4000bf25070 */
[----:B------:R-:W-:Y:S02]  /*0480*/  USEL UR4, URZ, 0xffffffff, UP0 ;  /* 0xffffffffff047887 */ /* 0x000fe40008000000 */
[----:B------:R-:W-:-:S08]  /*0490*/  UISETP.NE.AND.EX UP1, UPT, UR9, URZ, UPT, UP1 ;  /* 0x000000ff0900728c */ /* 0x000fd0000bf25310 */
[----:B------:R-:W-:-:S04]  /*04a0*/  UISETP.NE.AND UP0, UPT, UR5, URZ, UPT ;  /* 0x000000ff0500728c */ /* 0x000fc8000bf05270 */
[----:B------:R-:W-:-:S04]  /*04b0*/  @!UP1 USEL UR4, URZ, 0xffffffff, UP0 ;  /* 0xffffffffff049887 */ /* 0x000fc80008000000 */
[----:B------:R-:W-:-:S04]  /*04c0*/  ULOP3.LUT UR4, UR4, 0x1, URZ, 0xc0, !UPT ;  /* 0x0000000104047892 */ /* 0x000fc8000f8ec0ff */
[----:B------:R-:W-:-:S11]  /*04d0*/  UISETP.NE.U32.AND UP3, UPT, UR4, 0x1, UPT ;  /* 0x000000010400788c */ /* 0x000fd6000bf65070 */
.L_x_8:
[----:B-12---:R-:W1:Y:S01]  /*04e0*/  SHFL.IDX PT, R2, R81, RZ, 0x1f ;  /* 0x00001fff51027589 */ /* 0x006e6200000e0000 */
[----:B------:R-:W-:-:S04]  /*04f0*/  UISETP.NE.AND UP0, UPT, UR22, 0x2, UPT ;  /* 0x000000021600788c */ /* 0x000fc8000bf05270 */
[----:B------:R-:W-:Y:S01]  /*0500*/  USEL UR34, URZ, 0x1, UP0 ;  /* 0x00000001ff227887 */ /* 0x000fe20008000000 */
[----:B-1----:R-:W-:-:S13]  /*0510*/  ISETP.NE.AND P0, PT, R2, RZ, PT ;  /* 0x000000ff0200720c */ /* 0x002fda0003f05270 */
[----:B------:R-:W-:Y:S05]  /*0520*/  @P0 BRA `(.L_x_9) ;  /* 0x00000004001c0947 */ /* 0x000fea0003800000 */
[----:B------:R-:W-:Y:S01]  /*0530*/  ELECT P0, URZ, PT ;  /* 0x0000000000ff782f */ /* 0x000fe20003800000 */
[----:B------:R-:W-:-:S12]  /*0540*/  BSSY.RECONVERGENT B0, `(.L_x_9) ;  /* 0x0000045000007945 */ /* 0x000fd80003800200 */
[----:B------:R-:W-:Y:S05]  /*0550*/  @!P0 BRA `(.L_x_10) ;  /* 0x00000004000c8947 */ /* 0x000fea0003800000 */
[----:B------:R-:W1:Y:S01]  /*0560*/  S2UR UR4, SR_CgaCtaId ;  /* 0x00000000000479c3 */ /* 0x000e620000008800 */
[----:B------:R-:W-:Y:S01]  /*0570*/  UMOV UR5, 0x400 ;  /* 0x0000040000057882 */ /* 0x000fe20000000000 */
[----:B------:R-:W-:Y:S01]  /*0580*/  UMOV UR8, 0x1 ;  /* 0x0000000100087882 */ /* 0x000fe20000000000 */
[----:B------:R-:W-:Y:S01]  /*0590*/  UMOV UR6, 0x4 ;  /* 0x0000000400067882 */ /* 0x000fe20000000000 */
[----:B------:R-:W-:-:S04]  /*05a0*/  UIADD3 UR8, UPT, UPT, -UR8, 0x100000, URZ ;  /* 0x0010000008087890 */ /* 0x000fc8000fffe1ff */
[----:B------:R-:W-:Y:S02]  /*05b0*/  USHF.L.U32 UR9, UR8, 0xb, URZ ;  /* 0x0000000b08097899 */ /* 0x000fe400080006ff */
[----:B------:R-:W-:Y:S02]  /*05c0*/  USHF.L.U32 UR8, UR8, 0x1, URZ ;  /* 0x0000000108087899 */ /* 0x000fe400080006ff */
[----:B------:R-:W-:-:S04]  /*05d0*/  UIADD3 UR6, UPT, UPT, -UR6, 0x100000, URZ ;  /* 0x0010000006067890 */ /* 0x000fc8000fffe1ff */
[----:B------:R-:W-:Y:S02]  /*05e0*/  USHF.L.U32 UR7, UR6, 0xb, URZ ;  /* 0x0000000b06077899 */ /* 0x000fe400080006ff */
[----:B------:R-:W-:Y:S02]  /*05f0*/  USHF.L.U32 UR6, UR6, 0x1, URZ ;  /* 0x0000000106067899 */ /* 0x000fe400080006ff */
[----:B-1----:R-:W-:Y:S01]  /*0600*/  ULEA UR4, UR4, UR5, 0x18 ;  /* 0x0000000504047291 */ /* 0x002fe2000f8ec0ff */
[----:B------:R-:W1:Y:S11]  /*0610*/  FENCE.VIEW.ASYNC.S ;  /* 0x00000000000073c6 */ /* 0x000e760000000000 */
[----:B-1----:R1:W2:Y:S01]  /*0620*/  SYNCS.EXCH.64 URZ, [UR4], UR8 ;  /* 0x0000000804ff75b2 */ /* 0x0022a20008000100 */
[----:B------:R1:W3:Y:S01]  /*0630*/  SYNCS.EXCH.64 URZ, [UR4+0xd8], UR6 ;  /* 0x0000d80604ff75b2 */ /* 0x0002e20008000100 */
[----:B------:R1:W4:Y:S01]  /*0640*/  SYNCS.EXCH.64 URZ, [UR4+0x8], UR8 ;  /* 0x0000080804ff75b2 */ /* 0x0003220008000100 */
[----:B------:R1:W1:Y:S01]  /*0650*/  SYNCS.EXCH.64 URZ, [UR4+0xe0], UR6 ;  /* 0x0000e00604ff75b2 */ /* 0x0002620008000100 */
        /* <DEDUP_REMOVED lines=50> */
[----:B--234-:R-:W-:Y:S01]  /*0980*/  NOP ;  /* 0x0000000000007918 */ /* 0x01cfe20000000000 */
.L_x_10:
[----:B-1----:R-:W-:Y:S05]  /*0990*/  BSYNC.RECONVERGENT B0 ;  /* 0x0000000000007941 */ /* 0x002fea0003800200 */
.L_x_9:
[----:B------:R-:W1:Y:S01]  /*09a0*/  SHFL.IDX PT, R2, R81, RZ, 0x1f ;  /* 0x00001fff51027589 */ /* 0x000e6200000e0000 */
[----:B------:R-:W-:Y:S01]  /*09b0*/  NOP ;  /* 0x0000000000007918 */ /* 0x000fe20000000000 */
[----:B-1----:R-:W-:-:S13]  /*09c0*/  ISETP.NE.AND P0, PT, R2, 0x1, PT ;  /* 0x000000010200780c */ /* 0x002fda0003f05270 */
[----:B------:R-:W-:Y:S05]  /*09d0*/  @P0 BRA `(.L_x_11) ;  /* 0x0000000000400947 */ /* 0x000fea0003800000 */
        /* <DEDUP_REMOVED lines=9> */
[----:B------:R-:W-:Y:S01]  /*0a70*/  USHF.L.U32 UR6, UR6, 0x1, URZ ;  /* 0x0000000106067899 */ /* 0x000fe200080006ff */
[----:B------:R-:W-:Y:S01]  /*0a80*/  ELECT P0, URZ, PT ;  /* 0x0000000000ff782f */ /* 0x000fe20003800000 */
[----:B-1----:R-:W-:Y:S01]  /*0a90*/  ULEA UR4, UR4, UR5, 0x18 ;  /* 0x0000000504047291 */ /* 0x002fe2000f8ec0ff */
[----:B------:R-:W1:Y:S11]  /*0aa0*/  FENCE.VIEW.ASYNC.S ;  /* 0x00000000000073c6 */ /* 0x000e760000000000 */
[----:B-1----:R1:W2:Y:S01]  /*0ab0*/  SYNCS.EXCH.64 URZ, [UR4+0x1b0], UR8 ;  /* 0x0001b00804ff75b2 */ /* 0x0022a20008000100 */
[----:B------:R1:W3:Y:S01]  /*0ac0*/  SYNCS.EXCH.64 URZ, [UR4+0x1b8], UR6 ;  /* 0x0001b80604ff75b2 */ /* 0x0002e20008000100 */
[----:B------:R-:W-:Y:S01]  /*0ad0*/  NOP ;  /* 0x0000000000007918 */ /* 0x000fe20000000000 */
.L_x_11:
[----:B------:R-:W4:Y:S01]  /*0ae0*/  SHFL.IDX PT, R2, R81, RZ, 0x1f ;  /* 0x00001fff51027589 */ /* 0x000f2200000e0000 */
[----:B------:R-:W-:Y:S01]  /*0af0*/  NOP ;  /* 0x0000000000007918 */ /* 0x000fe20000000000 */
[----:B----4-:R-:W-:-:S13]  /*0b00*/  ISETP.NE.AND P0, PT, R2, 0x3, PT ;  /* 0x000000030200780c */ /* 0x010fda0003f05270 */
[----:B------:R-:W-:Y:S05]  /*0b10*/  @P0 BRA `(.L_x_12) ;  /* 0x0000000000300947 */ /* 0x000fea0003800000 */
[----:B-1----:R-:W1:Y:S01]  /*0b20*/  S2UR UR6, SR_CgaCtaId ;  /* 0x00000000000679c3 */ /* 0x002e620000008800 */
[----:B------:R-:W-:Y:S01]  /*0b30*/  UMOV UR4, 0x400 ;  /* 0x0000040000047882 */ /* 0x000fe20000000000 */
[----:B------:R-:W-:Y:S01]  /*0b40*/  UMOV UR5, 0x20 ;  /* 0x0000002000057882 */ /* 0x000fe20000000000 */
[----:B------:R-:W-:Y:S01]  /*0b50*/  ELECT P0, URZ, PT ;  /* 0x0000000000ff782f */ /* 0x000fe20003800000 */
[----:B-1----:R-:W-:Y:S02]  /*0b60*/  ULEA UR6, UR6, UR4, 0x18 ;  /* 0x0000000406067291 */ /* 0x002fe4000f8ec0ff */
[----:B------:R-:W-:-:S04]  /*0b70*/  UIADD3 UR4, UPT, UPT, -UR5, 0x100000, URZ ;  /* 0x0010000005047890 */ /* 0x000fc8000fffe1ff */
[----:B------:R-:W-:Y:S02]  /*0b80*/  USHF.L.U32 UR5, UR4, 0xb, URZ ;  /* 0x0000000b04057899 */ /* 0x000fe400080006ff */
[----:B------:R-:W-:Y:S01]  /*0b90*/  USHF.L.U32 UR4, UR4, 0x1, URZ ;  /* 0x0000000104047899 */ /* 0x000fe200080006ff */
[----:B------:R-:W1:Y:S11]  /*0ba0*/  FENCE.VIEW.ASYNC.S ;  /* 0x00000000000073c6 */ /* 0x000e760000000000 */
[----:B-1----:R4:W1:Y:S01]  /*0bb0*/  SYNCS.EXCH.64 URZ, [UR6+0x1c0], UR4 ;  /* 0x0001c00406ff75b2 */ /* 0x0028620008000100 */
[----:B------:R4:W1:Y:S02]  /*0bc0*/  SYNCS.EXCH.64 URZ, [UR6+0x1c8], UR4 ;  /* 0x0001c80406ff75b2 */ /* 0x0008640008000100 */
[----:B----4-:R-:W-:Y:S01]  /*0bd0*/  NOP ;  /* 0x0000000000007918 */ /* 0x010fe20000000000 */
.L_x_12:
[----:B------:R-:W4:Y:S01]  /*0be0*/  SHFL.IDX PT, R2, R81, RZ, 0x1f ;  /* 0x00001fff51027589 */ /* 0x000f2200000e0000 */
[----:B------:R-:W-:Y:S01]  /*0bf0*/  NOP ;  /* 0x0000000000007918 */ /* 0x000fe20000000000 */
[----:B----4-:R-:W-:-:S13]  /*0c00*/  ISETP.NE.AND P0, PT, R2, 0x4, PT ;  /* 0x000000040200780c */ /* 0x010fda0003f05270 */
[----:B------:R-:W-:Y:S05]  /*0c10*/  @P0 BRA `(.L_x_13) ;  /* 0x00000000004c0947 */ /* 0x000fea0003800000 */
[----:B-1----:R-:W1:Y:S01]  /*0c20*/  S2UR UR6, SR_CgaCtaId ;  /* 0x00000000000679c3 */ /* 0x002e620000008800 */
[----:B------:R-:W-:Y:S01]  /*0c30*/  UMOV UR4, 0x3a0 ;  /* 0x000003a000047882 */ /* 0x000fe20000000000 */
[----:B------:R-:W-:Y:S01]  /*0c40*/  UMOV UR5, 0x400 ;  /* 0x0000040000057882 */ /* 0x000fe20000000000 */
[----:B------:R-:W-:Y:S01]  /*0c50*/  USEL UR4, UR4, 0x320, UP3 ;  /* 0x0000032004047887 */ /* 0x000fe20009800000 */
[----:B------:R-:W-:Y:S01]  /*0c60*/  UMOV UR8, 0x1 ;  /* 0x0000000100087882 */ /* 0x000fe20000000000 */
[----:B------:R-:W-:Y:S01]  /*0c70*/  ELECT P0, URZ, PT ;  /* 0x0000000000ff782f */ /* 0x000fe20003800000 */
[----:B------:R-:W-:-:S04]  /*0c80*/  UIADD3 UR8, UPT, UPT, -UR8, 0x100000, URZ ;  /* 0x0010000008087890 */ /* 0x000fc8000fffe1ff */
[----:B------:R-:W-:Y:S02]  /*0c90*/  USHF.L.U32 UR9, UR8, 0xb, URZ ;  /* 0x0000000b08097899 */ /* 0x000fe400080006ff */
[----:B------:R-:W-:Y:S02]  /*0ca0*/  USHF.L.U32 UR8, UR8, 0x1, URZ ;  /* 0x0000000108087899 */ /* 0x000fe400080006ff */
[----:B-1----:R-:W-:Y:S02]  /*0cb0*/  ULEA UR6, UR6, UR5, 0x18 ;  /* 0x0000000506067291 */ /* 0x002fe4000f8ec0ff */
[----:B------:R-:W-:-:S04]  /*0cc0*/  UIADD3 UR4, UPT, UPT, -UR4, 0x100000, URZ ;  /* 0x0010000004047890 */ /* 0x000fc8000fffe1ff */
[----:B------:R-:W-:Y:S02]  /*0cd0*/  USHF.L.U32 UR5, UR4, 0xb, URZ ;  /* 0x0000000b04057899 */ /* 0x000fe400080006ff */
[----:B------:R-:W-:Y:S01]  /*0ce0*/  USHF.L.U32 UR4, UR4, 0x1, URZ ;  /* 0x0000000104047899 */ /* 0x000fe200080006ff */
[----:B------:R-:W1:Y:S03]  /*0cf0*/  FENCE.VIEW.ASYNC.S ;  /* 0x00000000000073c6 */ /* 0x000e660000000000 */
[----:B-1----:R4:W1:Y:S08]  /*0d00*/  SYNCS.EXCH.64 URZ, [UR6+0x1d0], UR8 ;  /* 0x0001d00806ff75b2 */ /* 0x0028700008000100 */
[----:B------:R4:W1:Y:S01]  /*0d10*/  SYNCS.EXCH.64 URZ, [UR6+0x1e0], UR4 ;  /* 0x0001e00406ff75b2 */ /* 0x0008620008000100 */
[----:B------:R4:W1:Y:S01]  /*0d20*/  SYNCS.EXCH.64 URZ, [UR6+0x1d8], UR8 ;  /* 0x0001d80806ff75b2 */ /* 0x0008620008000100 */
[----:B------:R4:W1:Y:S02]  /*0d30*/  SYNCS.EXCH.64 URZ, [UR6+0x1e8], UR4 ;  /* 0x0001e80406ff75b2 */ /* 0x0008640008000100 */
[----:B----4-:R-:W-:Y:S01]  /*0d40*/  NOP ;  /* 0x0000000000007918 */ /* 0x010fe20000000000 */
.L_x_13:
[----:B------:R-:W4:Y:S01]  /*0d50*/  SHFL.IDX PT, R2, R81, RZ, 0x1f ;  /* 0x00001fff51027589 */ /* 0x000f2200000e0000 */
[----:B------:R-:W-:Y:S01]  /*0d60*/  NOP ;  /* 0x0000000000007918 */ /* 0x000fe20000000000 */
[----:B----4-:R-:W-:-:S13]  /*0d70*/  ISETP.NE.AND P0, PT, R2, 0x5, PT ;  /* 0x000000050200780c */ /* 0x010fda0003f05270 */
[----:B------:R-:W-:Y:S05]  /*0d80*/  @P0 BRA `(.L_x_14) ;  /* 0x0000000000580947 */ /* 0x000fea0003800000 */
[----:B-1----:R-:W1:Y:S01]  /*0d90*/  S2UR UR4, SR_CgaCtaId ;  /* 0x00000000000479c3 */ /* 0x002e620000008800 */
        /* <DEDUP_REMOVED lines=12> */
[----:B-1----:R4:W1:Y:S01]  /*0e60*/  SYNCS.EXCH.64 URZ, [UR4+0x1f0], UR8 ;  /* 0x0001f00804ff75b2 */ /* 0x0028620008000100 */
[----:B------:R4:W1:Y:S01]  /*0e70*/  SYNCS.EXCH.64 URZ, [UR4+0x210], UR6 ;  /* 0x0002100604ff75b2 */ /* 0x0008620008000100 */
[----:B------:R4:W1:Y:S01]  /*0e80*/  SYNCS.EXCH.64 URZ, [UR4+0x1f8], UR8 ;  /* 0x0001f80804ff75b2 */ /* 0x0008620008000100 */
[----:B------:R4:W1:Y:S01]  /*0e90*/  SYNCS.EXCH.64 URZ, [UR4+0x218], UR6 ;  /* 0x0002180604ff75b2 */ /* 0x0008620008000100 */
[----:B------:R4:W1:Y:S01]  /*0ea0*/  SYNCS.EXCH.64 URZ, [UR4+0x200], UR8 ;  /* 0x0002000804ff75b2 */ /* 0x0008620008000100 */
[----:B------:R4:W1:Y:S01]  /*0eb0*/  SYNCS.EXCH.64 URZ, [UR4+0x220], UR6 ;  /* 0x0002200604ff75b2 */ /* 0x0008620008000100 */
[----:B------:R4:W1:Y:S01]  /*0ec0*/  SYNCS.EXCH.64 URZ, [UR4+0x208], UR8 ;  /* 0x0002080804ff75b2 */ /* 0x0008620008000100 */
[----:B------:R4:W1:Y:S02]  /*0ed0*/  SYNCS.EXCH.64 URZ, [UR4+0x228], UR6 ;  /* 0x0002280604ff75b2 */ /* 0x0008640008000100 */
[----:B----4-:R-:W-:Y:S01]  /*0ee0*/  NOP ;  /* 0x0000000000007918 */ /* 0x010fe20000000000 */
.L_x_14:
[----:B------:R-:W4:Y:S01]  /*0ef0*/  SHFL.IDX PT, R2, R81, RZ, 0x1f ;  /* 0x00001fff51027589 */ /* 0x000f2200000e0000 */
[----:B------:R-:W1:Y:S01]  /*0f00*/  S2UR UR48, SR_CgaCtaId ;  /* 0x00000000003079c3 */ /* 0x000e620000008800 */
[----:B------:R-:W-:Y:S01]  /*0f10*/  NOP ;  /* 0x0000000000007918 */ /* 0x000fe20000000000 */
[----:B----4-:R-:W-:-:S13]  /*0f20*/  ISETP.NE.AND P0, PT, R2, 0x3, PT ;  /* 0x000000030200780c */ /* 0x010fda0003f05270 */
[----:B-1----:R-:W-:Y:S05]  /*0f30*/  @P0 BRA `(.L_x_15) ;  /* 0x0000000000340947 */ /* 0x002fea0003800000 */
[----:B------:R-:W-:Y:S01]  /*0f40*/  UMOV UR4, 0x400 ;  /* 0x0000040000047882 */ /* 0x000fe20000000000 */
[----:B------:R-:W-:Y:S01]  /*0f50*/  UMOV UR6, 0x20 ;  /* 0x0000002000067882 */ /* 0x000fe20000000000 */
[----:B------:R-:W-:Y:S02]  /*0f60*/  ULEA UR4, UR48, UR4, 0x18 ;  /* 0x0000000430047291 */ /* 0x000fe4000f8ec0ff */
[----:B------:R-:W-:-:S04]  /*0f70*/  UIADD3 UR6, UPT, UPT, -UR6, 0x100000, URZ ;  /* 0x0010000006067890 */ /* 0x000fc8000fffe1ff */
[----:B------:R-:W-:Y:S02]  /*0f80*/  USHF.L.U32 UR7, UR6, 0xb, URZ ;  /* 0x0000000b06077899 */ /* 0x000fe400080006ff */
[----:B------:R-:W-:Y:S01]  /*0f90*/  USHF.L.U32 UR6, UR6, 0x1, URZ ;  /* 0x0000000106067899 */ /* 0x000fe200080006ff */
[----:B------:R-:W-:Y:S01]  /*0fa0*/  ELECT P0, URZ, PT ;  /* 0x0000000000ff782f */ /* 0x000fe20003800000 */
[----:B------:R-:W1:Y:S10]  /*0fb0*/  FENCE.VIEW.ASYNC.S ;  /* 0x00000000000073c6 */ /* 0x000e740000000000 */
[----:B-1----:R1:W4:Y:S01]  /*0fc0*/  SYNCS.EXCH.64 URZ, [UR4+0x230], UR6 ;  /* 0x0002300604ff75b2 */ /* 0x0023220008000100 */
[----:B------:R1:W1:Y:S01]  /*0fd0*/  SYNCS.EXCH.64 URZ, [UR4+0x240], UR6 ;  /* 0x0002400604ff75b2 */ /* 0x0002620008000100 */
[----:B------:R1:W1:Y:S01]  /*0fe0*/  SYNCS.EXCH.64 URZ, [UR4+0x238], UR6 ;  /* 0x0002380604ff75b2 */ /* 0x0002620008000100 */
[----:B------:R1:W1:Y:S01]  /*0ff0*/  SYNCS.EXCH.64 URZ, [UR4+0x248], UR6 ;  /* 0x0002480604ff75b2 */ /* 0x0002620008000100 */
[----:B------:R-:W-:Y:S01]  /*1000*/  NOP ;  /* 0x0000000000007918 */ /* 0x000fe20000000000 */
.L_x_15:
[----:B-1----:R-:W1:Y:S01]  /*1010*/  LDCU UR4, c[0x0][0x36c] ;  /* 0x00006d80ff0477ac */ /* 0x002e620008000800 */
[----:B------:R-:W-:Y:S01]  /*1020*/  ISETP.NE.OR P3, PT, R0, 0x2, !P3 ;  /* 0x000000020000780c */ /* 0x000fe20005f65670 */
[----:B------:R-:W-:Y:S01]  /*1030*/  NOP ;  /* 0x0000000000007918 */ /* 0x000fe20000000000 */
[----:B------:R-:W-:Y:S01]  /*1040*/  LOP3.LUT R0, R69, 0x1f, RZ, 0xc0, !PT ;  /* 0x0000001f45007812 */ /* 0x000fe200078ec0ff */
[----:B------:R-:W-:Y:S02]  /*1050*/  UISETP.NE.AND UP4, UPT, UR22, URZ, UPT ;  /* 0x000000ff1600728c */ /* 0x000fe4000bf85270 */
[----:B-1----:R-:W-:-:S09]  /*1060*/  UISETP.EQ.U32.AND UP5, UPT, UR4, 0x1, UPT ;  /* 0x000000010400788c */ /* 0x002fd2000bfa2070 */
[----:B------:R-:W-:Y:S05]  /*1070*/  BRA.U !UP5, `(.L_x_16) ;  /* 0x000000010d087547 */ /* 0x000fea000b800000 */
[----:B--234-:R-:W-:Y:S01]  /*1080*/  UCGABAR_ARV ;  /* 0x00000000000079c7 */ /* 0x01cfe20008000000 */
[----:B------:R-:W-:Y:S05]  /*1090*/  BRA `(.L_x_17) ;  /* 0x0000000000047947 */ /* 0x000fea0003800000 */
.L_x_16:
[----:B--234-:R-:W-:Y:S01]  /*10a0*/  NOP ;  /* 0x0000000000007918 */ /* 0x01cfe20000000000 */
.L_x_17:
[----:B------:R-:W1:Y:S01]  /*10b0*/  S2UR UR7, SR_CTAID.X ;  /* 0x00000000000779c3 */ /* 0x000e620000002500 */
[----:B------:R-:W-:-:S05]  /*10c0*/  CS2R.32 R3, SR_CgaSize ;  /* 0x0000000000037805 */ /* 0x000fca0000008a00 */
[----:B------:R-:W-:-:S05]  /*10d0*/  IMAD R3, R3, -0xa0, RZ ;  /* 0xffffff6003037824 */ /* 0x000fca00078e02ff */
[----:B------:R-:W-:-:S14]  /*10e0*/  R2UR UR5, R3 ;  /* 0x00000000030572ca */ /* 0x000fdc00000e0000 */
[----:B------:R-:W2:Y:S01]  /*10f0*/  LDCU UR5, c[0x0][UR5+0x2b0] ;  /* 0x00005600050577ac */ /* 0x000ea20008000800 */
[----:B------:R-:W-:-:S05]  /*1100*/  CS2R.32 R3, SR_CgaSize ;  /* 0x0000000000037805 */ /* 0x000fca0000008a00 */
[----:B------:R-:W-:-:S05]  /*1110*/  IMAD R3, R3, -0xa0, RZ ;  /* 0xffffff6003037824 */ /* 0x000fca00078e02ff */
[----:B------:R-:W-:-:S14]  /*1120*/  R2UR UR4, R3 ;  /* 0x00000000030472ca */ /* 0x000fdc00000e0000 */
[----:B------:R-:W3:Y:S01]  /*1130*/  LDCU UR4, c[0x0][UR4+0x2b4] ;  /* 0x00005680040477ac */ /* 0x000ee20008000800 */
[----:B------:R-:W4:Y:S01]  /*1140*/  S2UR UR8, SR_CTAID.Y ;  /* 0x00000000000879c3 */ /* 0x000f220000002600 */
[----:B------:R-:W3:Y:S01]  /*1150*/  LDCU UR23, c[0x0][0xb24] ;  /* 0x00016480ff1777ac */ /* 0x000ee20008000800 */
[----:B------:R-:W-:-:S05]  /*1160*/  CS2R.32 R3, SR_CgaSize ;  /* 0x0000000000037805 */ /* 0x000fca0000008a00 */
[----:B------:R-:W-:-:S05]  /*1170*/  IMAD R3, R3, -0xa0, RZ ;  /* 0xffffff6003037824 */ /* 0x000fca00078e02ff */
[----:B------:R-:W-:-:S14]  /*1180*/  R2UR UR60, R3 ;  /* 0x00000000033c72ca */ /* 0x000fdc00000e0000 */
[----:B------:R-:W3:Y:S01]  /*1190*/  LDCU UR60, c[0x0][UR60+0x2a0] ;  /* 0x000054003c3c77ac */ /* 0x000ee20008000800 */
[----:B------:R-:W1:Y:S01]  /*11a0*/  S2UR UR36, SR_CTAID.Z ;  /* 0x00000000002479c3 */ /* 0x000e620000002700 */
[----:B------:R-:W-:-:S05]  /*11b0*/  CS2R.32 R3, SR_CgaSize ;  /* 0x0000000000037805 */ /* 0x000fca0000008a00 */
[----:B------:R-:W-:-:S05]  /*11c0*/  IMAD R3, R3, -0xa0, RZ ;  /* 0xffffff6003037824 */ /* 0x000fca00078e02ff */
[----:B------:R-:W-:-:S14]  /*11d0*/  R2UR UR57, R3 ;  /* 0x00000000033972ca */ /* 0x000fdc00000e0000 */
[----:B------:R-:W3:Y:S01]  /*11e0*/  LDCU UR57, c[0x0][UR57+0x2a4] ;  /* 0x00005480393977ac */ /* 0x000ee20008000800 */
[----:B------:R-:W3:Y:S01]  /*11f0*/  LDCU UR40, c[0x0][0xb24] ;  /* 0x00016480ff2877ac */ /* 0x000ee20008000800 */
[----:B-1----:R-:W-:Y:S01]  /*1200*/  I2FP.F32.U32 R3, UR7 ;  /* 0x0000000700037c45 */ /* 0x002fe20008201000 */
[----:B------:R-:W1:Y:S04]  /*1210*/  LDCU UR26, c[0x0][0xb30] ;  /* 0x00016600ff1a77ac */ /* 0x000e680008000800 */
[----:B--2---:R-:W-:Y:S01]  /*1220*/  FMUL R3, R3, UR5 ;  /* 0x0000000503037c20 */ /* 0x004fe20008400000 */
[----:B------:R-:W-:Y:S01]  /*1230*/  USHF.L.U32 UR24, UR48, 0xa, URZ ;  /* 0x0000000a30187899 */ /* 0x000fe200080006ff */
[----:B----4-:R-:W-:Y:S01]  /*1240*/  I2FP.F32.U32 R2, UR8 ;  /* 0x0000000800027c45 */ /* 0x010fe20008201000 */
[----:B---3--:R-:W-:-:S03]  /*1250*/  UISETP.GE.AND UP2, UPT, UR23, 0x1, UPT ;  /* 0x000000011700788c */ /* 0x008fc6000bf46270 */
[----:B------:R-:W2:Y:S01]  /*1260*/  F2I.U32.TRUNC.NTZ R3, R3 ;  /* 0x0000000300037305 */ /* 0x000ea2000020f000 */
[----:B------:R-:W-:Y:S01]  /*1270*/  UMOV UR46, UR7 ;  /* 0x00000007002e7c82 */ /* 0x000fe20008000000 */
[----:B------:R-:W-:Y:S01]  /*1280*/  FMUL R2, R2, UR4 ;  /* 0x0000000402027c20 */ /* 0x000fe20008400000 */
[----:B------:R-:W-:-:S05]  /*1290*/  UMOV UR45, UR8 ;  /* 0x00000008002d7c82 */ /* 0x000fca0008000000 */
[----:B------:R-:W3:Y:S01]  /*12a0*/  F2I.U32.TRUNC.NTZ R2, R2 ;  /* 0x0000000200027305 */ /* 0x000ee2000020f000 */
[----:B--2---:R-:W-:Y:S02]  /*12b0*/  R2UR UR4, R3 ;  /* 0x00000000030472ca */ /* 0x004fe400000e0000 */
[----:B---3--:R-:W-:Y:S02]  /*12c0*/  R2UR UR6, R2 ;  /* 0x00000000020672ca */ /* 0x008fe400000e0000 */
[----:B------:R-:W-:-:S09]  /*12d0*/  PRMT R2, RZ, 0x7610, R2 ;  /* 0x00007610ff027816 */ /* 0x000fd20000000002 */
[----:B------:R-:W-:-:S04]  /*12e0*/  UIADD3 UR5, UPT, UPT, -UR4, URZ, URZ ;  /* 0x000000ff04057290 */ /* 0x000fc8000fffe1ff */
[----:B------:R-:W-:Y:S02]  /*12f0*/  UIMAD UR60, UR60, UR5, UR7 ;  /* 0x000000053c3c72a4 */ /* 0x000fe4000f8e0207 */
[----:B------:R-:W-:-:S04]  /*1300*/  UIADD3 UR4, UPT, UPT, -UR6, URZ, URZ ;  /* 0x000000ff06047290 */ /* 0x000fc8000fffe1ff */
[----:B------:R-:W-:Y:S01]  /*1310*/  UIMAD UR57, UR57, UR4, UR8 ;  /* 0x00000004393972a4 */ /* 0x000fe2000f8e0208 */
[----:B-1----:R-:W-:Y:S11]  /*1320*/  BRA.U UP4, `(.L_x_18) ;  /* 0x0000000104407547 */ /* 0x002ff6000b800000 */
[----:B------:R-:W-:Y:S02]  /*1330*/  UISETP.NE.AND UP0, UPT, UR57, URZ, UPT ;  /* 0x000000ff3900728c */ /* 0x000fe4000bf05270 */
[----:B------:R-:W-:Y:S02]  /*1340*/  UISETP.NE.AND UP1, UPT, UR57, 0x1, UPT ;  /* 0x000000013900788c */ /* 0x000fe4000bf25270 */
[----:B------:R-:W-:Y:S02]  /*1350*/  UISETP.EQ.OR UP0, UPT, UR60, URZ, !UP0 ;  /* 0x000000ff3c00728c */ /* 0x000fe4000c702670 */
[----:B------:R-:W-:Y:S02]  /*1360*/  USEL UR5, URZ, 0x2, UP1 ;  /* 0x00000002ff057887 */ /* 0x000fe40008800000 */
[----:B------:R-:W-:Y:S02]  /*1370*/  USEL UR8, URZ, 0x1, !UP0 ;  /* 0x00000001ff087887 */ /* 0x000fe4000c000000 */
[----:B------:R-:W-:-:S02]  /*1380*/  UISETP.NE.AND UP0, UPT, UR57, 0x2, UPT ;  /* 0x000000023900788c */ /* 0x000fc4000bf05270 */
[----:B------:R-:W-:Y:S02]  /*1390*/  UISETP.NE.AND UP1, UPT, UR57, 0x3, UPT ;  /* 0x000000033900788c */ /* 0x000fe4000bf25270 */
[----:B------:R-:W-:Y:S02]  /*13a0*/  USEL UR4, URZ, 0x4, UP0 ;  /* 0x00000004ff047887 */ /* 0x000fe40008000000 */
[----:B------:R-:W-:Y:S02]  /*13b0*/  UISETP.NE.AND UP0, UPT, UR60, URZ, UPT ;  /* 0x000000ff3c00728c */ /* 0x000fe4000bf05270 */
[----:B------:R-:W-:Y:S02]  /*13c0*/  USEL UR6, URZ, 0x8, UP1 ;  /* 0x00000008ff067887 */ /* 0x000fe40008800000 */
[----:B------:R-:W-:Y:S02]  /*13d0*/  USEL UR7, UR5, 0x2, UP0 ;  /* 0x0000000205077887 */ /* 0x000fe40008000000 */
[----:B------:R-:W-:-:S02]  /*13e0*/  USEL UR4, UR4, 0x4, UP0 ;  /* 0x0000000404047887 */ /* 0x000fc40008000000 */
[----:B------:R-:W-:Y:S02]  /*13f0*/  USEL UR5, UR6, 0x8, UP0 ;  /* 0x0000000806057887 */ /* 0x000fe40008000000 */
[----:B------:R-:W-:-:S04]  /*1400*/  UIADD3 UR4, UPT, UPT, UR4, UR7, UR8 ;  /* 0x0000000704047290 */ /* 0x000fc8000fffe008 */
[----:B------:R-:W-:-:S06]  /*1410*/  UIADD3 UR4, UPT, UPT, UR4, UR5, URZ ;  /* 0x0000000504047290 */ /* 0x000fcc000fffe0ff */
[----:B------:R-:W-:Y:S02]  /*1420*/  MOV R2, UR4 ;  /* 0x0000000400027c02 */ /* 0x000fe40008000f00 */
.L_x_18:
[----:B------:R-:W-:Y:S05]  /*1430*/  BRA.U !UP2, `(.L_x_19) ;  /* 0x000000010ad47547 */ /* 0x000fea000b800000 */
[----:B------:R-:W1:Y:S01]  /*1440*/  LDCU.128 UR12, c[0x0][0xb10] ;  /* 0x00016200ff0c77ac */ /* 0x000e620008000c00 */
[----:B------:R-:W2:Y:S01]  /*1450*/  LDCU UR6, c[0x0][0x370] ;  /* 0x00006e00ff0677ac */ /* 0x000ea20008000800 */
[----:B------:R-:W3:Y:S01]  /*1460*/  LDCU UR5, c[0x0][0x374] ;  /* 0x00006e80ff0577ac */ /* 0x000ee20008000800 */
[----:B------:R-:W4:Y:S01]  /*1470*/  LDCU UR25, c[0x0][0xb0c] ;  /* 0x00016180ff1977ac */ /* 0x000f220008000800 */
[----:B------:R-:W4:Y:S01]  /*1480*/  LDCU UR4, c[0x0][0xb20] ;  /* 0x00016400ff0477ac */ /* 0x000f220008000800 */
[----:B------:R-:W4:Y:S01]  /*1490*/  LDCU.64 UR8, c[0x0][0xb28] ;  /* 0x00016500ff0877ac */ /* 0x000f220008000a00 */
[----:B-1----:R-:W-:Y:S02]  /*14a0*/  UISETP.NE.AND UP0, UPT, UR14, 0x1, UPT ;  /* 0x000000010e00788c */ /* 0x002fe4000bf05270 */
[----:B---3--:R-:W-:Y:S02]  /*14b0*/  UIMAD.WIDE.U32 UR10, UR5, UR15, URZ ;  /* 0x0000000f050a72a5 */ /* 0x008fe4000f8e00ff */
[----:B--2---:R-:W-:-:S02]  /*14c0*/  UIMAD.WIDE.U32 UR18, UR6, UR12, URZ ;  /* 0x0000000c061272a5 */ /* 0x004fc4000f8e00ff */
[----:B----4-:R-:W-:Y:S02]  /*14d0*/  UISETP.NE.AND UP1, UPT, UR25, 0x1, UPT ;  /* 0x000000011900788c */ /* 0x010fe4000bf25270 */
[----:B------:R-:W-:Y:S01]  /*14e0*/  UISETP.NE.AND UP2, UPT, UR23, 0x1, UPT ;  /* 0x000000011700788c */ /* 0x000fe2000bf45270 */
[----:B------:R-:W-:Y:S02]  /*14f0*/  UMOV UR10, UR11 ;  /* 0x0000000b000a7c82 */ /* 0x000fe40008000000 */
[----:B------:R-:W-:Y:S01]  /*1500*/  UMOV UR18, UR19 ;  /* 0x0000001300127c82 */ /* 0x000fe20008000000 */
[----:B------:R-:W-:Y:S02]  /*1510*/  @UP0 USHF.R.U32.HI UR5, URZ, UR4, UR10 ;  /* 0x00000004ff050299 */ /* 0x000fe4000801160a */
[----:B------:R-:W-:Y:S02]  /*1520*/  UIMAD.WIDE.U32 UR20, UR45, UR15, URZ ;  /* 0x0000000f2d1472a5 */ /* 0x000fe4000f8e00ff */
[----:B------:R-:W-:-:S02]  /*1530*/  UIMAD.WIDE.U32 UR10, UR5, UR8, URZ ;  /* 0x00000008050a72a5 */ /* 0x000fc4000f8e00ff */
[----:B------:R-:W-:Y:S02]  /*1540*/  @UP1 USHF.R.U32.HI UR6, URZ, UR13, UR18 ;  /* 0x0000000dff061299 */ /* 0x000fe40008011612 */
[----:B------:R-:W-:Y:S02]  /*1550*/  UIMAD.WIDE.U32 UR16, UR46, UR12, URZ ;  /* 0x0000000c2e1072a5 */ /* 0x000fe4000f8e00ff */
[----:B------:R-:W-:Y:S01]  /*1560*/  UIMAD.WIDE.U32 UR18, UR6, UR8, URZ ;  /* 0x00000008061272a5 */ /* 0x000fe2000f8e00ff */
[----:B------:R-:W-:Y:S01]  /*1570*/  UMOV UR20, UR21 ;  /* 0x0000001500147c82 */ /* 0x000fe20008000000 */
[----:B------:R-:W-:Y:S01]  /*1580*/  UMOV UR10, UR11 ;  /* 0x0000000b000a7c82 */ /* 0x000fe20008000000 */
[----:B------:R-:W-:Y:S02]  /*1590*/  USHF.R.U32.HI UR20, URZ, UR4, UR20 ;  /* 0x00000004ff147299 */ /* 0x000fe40008011614 */
[----:B------:R-:W-:Y:S02]  /*15a0*/  @UP2 USHF.R.U32.HI UR5, URZ, UR9, UR10 ;  /* 0x00000009ff052299 */ /* 0x000fe4000801160a */
[----:B------:R-:W-:Y:S01]  /*15b0*/  UMOV UR7, UR19 ;  /* 0x0000001300077c82 */ /* 0x000fe20008000000 */
[----:B------:R-:W-:Y:S01]  /*15c0*/  UMOV UR16, UR17 ;  /* 0x0000001100107c82 */ /* 0x000fe20008000000 */
[----:B------:R-:W-:-:S02]  /*15d0*/  @UP2 USHF.R.U32.HI UR6, URZ, UR9, UR7 ;  /* 0x00000009ff062299 */ /* 0x000fc40008011607 */
[----:B------:R-:W-:Y:S02]  /*15e0*/  USHF.R.U32.HI UR13, URZ, UR13, UR16 ;  /* 0x0000000dff0d7299 */ /* 0x000fe40008011610 */
[----:B------:R-:W-:Y:S02]  /*15f0*/  USEL UR4, UR45, UR20, !UP0 ;  /* 0x000000142d047287 */ /* 0x000fe4000c000000 */
[----:B------:R-:W-:Y:S02]  /*1600*/  UIMAD UR7, UR5, UR23, URZ ;  /* 0x00000017050772a4 */ /* 0x000fe4000f8e02ff */
[----:B------:R-:W-:Y:S02]  /*1610*/  USEL UR5, UR46, UR13, !UP1 ;  /* 0x0000000d2e057287 */ /* 0x000fe4000c800000 */
[----:B------:R-:W-:Y:S02]  /*1620*/  UIMAD UR12, UR6, UR23, URZ ;  /* 0x00000017060c72a4 */ /* 0x000fe4000f8e02ff */
[----:B------:R-:W-:-:S02]  /*1630*/  UISETP.GE.AND UP0, UPT, UR4, UR7, UPT ;  /* 0x000000070400728c */ /* 0x000fc4000bf06270 */
[----:B------:R-:W-:Y:S02]  /*1640*/  UIMAD.WIDE.U32 UR10, UR4, UR8, URZ ;  /* 0x00000008040a72a5 */ /* 0x000fe4000f8e00ff */
[----:B------:R-:W-:Y:S02]  /*1650*/  UISETP.GE.OR UP0, UPT, UR5, UR12, UP0 ;  /* 0x0000000c0500728c */ /* 0x000fe40008706670 */
[----:B------:R-:W-:Y:S02]  /*1660*/  UIMAD.WIDE.U32 UR12, UR5, UR8, URZ ;  /* 0x00000008050c72a5 */ /* 0x000fe4000f8e00ff */
[----:B------:R-:W-:Y:S01]  /*1670*/  UIADD3 UR10, UPT, UPT, -UR4, URZ, URZ ;  /* 0x000000ff040a7290 */ /* 0x000fe2000fffe1ff */
[----:B------:R-:W-:Y:S01]  /*1680*/  UMOV UR8, UR11 ;  /* 0x0000000b00087c82 */ /* 0x000fe20008000000 */
[----:B------:R-:W-:Y:S02]  /*1690*/  UIADD3 UR11, UPT, UPT, -UR5, URZ, URZ ;  /* 0x000000ff050b7290 */ /* 0x000fe4000fffe1ff */
[----:B------:R-:W-:-:S03]  /*16a0*/  USHF.R.U32.HI UR8, URZ, UR9, UR8 ;  /* 0x00000009ff087299 */ /* 0x000fc60008011608 */
[----:B------:R-:W-:Y:S01]  /*16b0*/  @!UP0 UMOV UR7, UR13 ;  /* 0x0000000d00078c82 */ /* 0x000fe20008000000 */
[----:B------:R-:W-:Y:S02]  /*16c0*/  UIMAD UR45, UR14, UR10, UR45 ;  /* 0x0000000a0e2d72a4 */ /* 0x000fe4000f8e022d */
[----:B------:R-:W-:Y:S02]  /*16d0*/  USEL UR8, UR4, UR8, !UP2 ;  /* 0x0000000804087287 */ /* 0x000fe4000d000000 */
[----:B------:R-:W-:Y:S02]  /*16e0*/  @!UP0 USHF.R.U32.HI UR7, URZ, UR9, UR7 ;  /* 0x00000009ff078299 */ /* 0x000fe40008011607 */
[----:B------:R-:W-:Y:S02]  /*16f0*/  UIADD3 UR9, UPT, UPT, -UR8, URZ, URZ ;  /* 0x000000ff08097290 */ /* 0x000fe4000fffe1ff */
[----:B------:R-:W-:Y:S02]  /*1700*/  @!UP0 USEL UR7, UR5, UR7, !UP2 ;  /* 0x0000000705078287 */ /* 0x000fe4000d000000 */
[----:B------:R-:W-:-:S02]  /*1710*/  UIMAD UR9, UR23, UR9, UR4 ;  /* 0x00000009170972a4 */ /* 0x000fc4000f8e0204 */
[----:B------:R-:W-:Y:S02]  /*1720*/  @!UP0 UIADD3 UR8, UPT, UPT, UR8, -UR7, URZ ;  /* 0x8000000708088290 */ /* 0x000fe4000fffe0ff */
[----:B------:R-:W-:Y:S02]  /*1730*/  @!UP0 UIMAD UR6, UR9, UR6, UR7 ;  /* 0x00000006090682a4 */ /* 0x000fe4000f8e0207 */
[----:B------:R-:W-:Y:S02]  /*1740*/  @!UP0 UIMAD UR4, UR8, UR23, UR5 ;  /* 0x00000017080482a4 */ /* 0x000fe4000f8e0205 */
[----:B------:R-:W-:Y:S02]  /*1750*/  UIMAD UR46, UR25, UR11, UR46 ;  /* 0x0000000b192e72a4 */ /* 0x000fe4000f8e022e */
[----:B------:R-:W-:Y:S01]  /*1760*/  UIMAD UR45, UR4, UR14, UR45 ;  /* 0x0000000e042d72a4 */ /* 0x000fe2000f8e022d */
[----:B------:R-:W-:Y:S02]  /*1770*/  @!UP0 UMOV UR5, UR6 ;  /* 0x0000000600058c82 */ /* 0x000fe40008000000 */
[----:B------:R-:W-:-:S12]  /*1780*/  UIMAD UR46, UR5, UR25, UR46 ;  /* 0x00000019052e72a4 */ /* 0x000fd8000f8e022e */
.L_x_19:
[----:B------:R-:W-:Y:S02]  /*1790*/  UISETP.NE.AND UP1, UPT, UR26, 0x1, UPT ;  /* 0x000000011a00788c */ /* 0x000fe4000bf25270 */
[----:B------:R-:W-:Y:S02]  /*17a0*/  UISETP.NE.AND UP0, UPT, UR22, 0x2, UPT ;  /* 0x000000021600788c */ /* 0x000fe4000bf05270 */
[----:B------:R-:W-:-:S05]  /*17b0*/  ULOP3.LUT UR21, UR24, 0xc00, URZ, 0xc0, !UPT ;  /* 0x00000c0018157892 */ /* 0x000fca000f8ec0ff */
[----:B------:R-:W-:Y:S07]  /*17c0*/  BRA.U UP1, `(.L_x_20) ;  /* 0x0000000101447547 */ /* 0x000fee000b800000 */
[----:B------:R-:W1:Y:S01]  /*17d0*/  LDCU.128 UR8, c[0x0][0xb10] ;  /* 0x00016200ff0877ac */ /* 0x000e620008000c00 */
[----:B------:R-:W2:Y:S01]  /*17e0*/  LDCU UR12, c[0x0][0xb0c] ;  /* 0x00016180ff0c77ac */ /* 0x000ea20008000800 */
[----:B------:R-:W3:Y:S01]  /*17f0*/  LDCU UR13, c[0x0][0xb20] ;  /* 0x00016400ff0d77ac */ /* 0x000ee20008000800 */
[----:B-1----:R-:W-:Y:S02]  /*1800*/  UIMAD.WIDE.U32 UR6, UR46, UR8, URZ ;  /* 0x000000082e0672a5 */ /* 0x002fe4000f8e00ff */
[----:B------:R-:W-:Y:S02]  /*1810*/  UIMAD.WIDE.U32 UR4, UR45, UR11, URZ ;  /* 0x0000000b2d0472a5 */ /* 0x000fe4000f8e00ff */
[----:B--2---:R-:W-:Y:S02]  /*1820*/  UISETP.NE.AND UP2, UPT, UR12, 0x1, UPT ;  /* 0x000000010c00788c */ /* 0x004fe4000bf45270 */
[----:B------:R-:W-:Y:S01]  /*1830*/  UISETP.NE.AND UP1, UPT, UR10, 0x1, UPT ;  /* 0x000000010a00788c */ /* 0x000fe2000bf25270 */
[----:B------:R-:W-:-:S02]  /*1840*/  UMOV UR6, UR7 ;  /* 0x0000000700067c82 */ /* 0x000fc40008000000 */
[----:B------:R-:W-:Y:S01]  /*1850*/  UMOV UR4, UR5 ;  /* 0x0000000500047c82 */ /* 0x000fe20008000000 */
[----:B------:R-:W-:Y:S02]  /*1860*/  USHF.R.U32.HI UR6, URZ, UR9, UR6 ;  /* 0x00000009ff067299 */ /* 0x000fe40008011606 */
[----:B---3--:R-:W-:Y:S02]  /*1870*/  USHF.R.U32.HI UR4, URZ, UR13, UR4 ;  /* 0x0000000dff047299 */ /* 0x008fe40008011604 */
[----:B------:R-:W-:Y:S02]  /*1880*/  USEL UR5, UR46, UR6, !UP2 ;  /* 0x000000062e057287 */ /* 0x000fe4000d000000 */
[----:B------:R-:W-:-:S04]  /*1890*/  USEL UR4, UR45, UR4, !UP1 ;  /* 0x000000042d047287 */ /* 0x000fc8000c800000 */
[----:B------:R-:W-:Y:S02]  /*18a0*/  UIADD3 UR6, UPT, UPT, UR5, -UR4, URZ ;  /* 0x8000000405067290 */ /* 0x000fe4000fffe0ff */
[----:B------:R-:W-:Y:S02]  /*18b0*/  UIADD3 UR4, UPT, UPT, -UR5, UR4, URZ ;  /* 0x0000000405047290 */ /* 0x000fe4000fffe1ff */
[----:B------:R-:W-:Y:S02]  /*18c0*/  UIMAD UR45, UR6, UR10, UR45 ;  /* 0x0000000a062d72a4 */ /* 0x000fe4000f8e022d */
[----:B------:R-:W-:-:S12]  /*18d0*/  UIMAD UR46, UR4, UR12, UR46 ;  /* 0x0000000c042e72a4 */ /* 0x000fd8000f8e022e */
.L_x_20:
[----:B------:R-:W-:Y:S05]  /*18e0*/  BRA.U !UP5, `(.L_x_21) ;  /* 0x000000010d0c7547 */ /* 0x000fea000b800000 */
[----:B------:R-:W-:Y:S01]  /*18f0*/  UCGABAR_WAIT ;  /* 0x0000000000007dc7 */ /* 0x000fe20008000000 */
[----:B------:R-:W-:Y:S01]  /*1900*/  CCTL.IVALL ;  /* 0x00000000ff00798f */ /* 0x000fe20002000000 */
[----:B------:R-:W-:Y:S05]  /*1910*/  BRA `(.L_x_22) ;  /* 0x0000000000047947 */ /* 0x000fea0003800000 */
.L_x_21:
[----:B------:R-:W-:Y:S06]  /*1920*/  BAR.SYNC.DEFER_BLOCKING 0x0 ;  /* 0x0000000000007b1d */ /* 0x000fec0000010000 */
.L_x_22:
[----:B------:R-:W-:Y:S05]  /*1930*/  BRA.U UP0, `(.L_x_23) ;  /* 0x0000001d00f87547 */ /* 0x000fea000b800000 */
[----:B------:R-:W1:Y:S01]  /*1940*/  LDCU UR6, c[0x0][0x38c] ;  /* 0x00007180ff0677ac */ /* 0x000e620008000800 */
[----:B------:R-:W-:Y:S01]  /*1950*/  PLOP3.LUT P1, PT, PT, PT, UP3, 0x80, 0x8 ;  /* 0x000000000008781c */ /* 0x000fe20003f2f038 */
[----:B------:R-:W-:Y:S01]  /*1960*/  IMAD.MOV.U32 R12, RZ, RZ, 0x1 ;  /* 0x00000001ff0c7424 */ /* 0x000fe200078e00ff */
[----:B------:R-:W-:Y:S01]  /*1970*/  ISETP.EQ.OR P2, PT, R0, RZ, P3 ;  /* 0x000000ff0000720c */ /* 0x000fe20001f42670 */
[----:B------:R-:W-:Y:S01]  /*1980*/  UISETP.NE.AND UP1, UPT, UR22, URZ, UPT ;  /* 0x000000ff1600728c */ /* 0x000fe2000bf25270 */
[----:B------:R-:W-:Y:S02]  /*1990*/  PLOP3.LUT P1, PT, P1, PT, PT, 0x8, 0x80 ;  /* 0x000000000080781c */ /* 0x000fe40000f2e170 */
[----:B------:R-:W-:Y:S01]  /*19a0*/  CS2R R10, SRZ ;  /* 0x00000000000a7805 */ /* 0x000fe2000001ff00 */
[----:B------:R-:W-:Y:S01]  /*19b0*/  IMAD.MOV.U32 R9, RZ, RZ, RZ ;  /* 0x000000ffff097224 */ /* 0x000fe200078e00ff */
[----:B------:R-:W2:Y:S01]  /*19c0*/  LDCU UR39, c[0x0][0x370] ;  /* 0x00006e00ff2777ac */ /* 0x000ea20008000800 */
[----:B------:R-:W-:Y:S01]  /*19d0*/  IMAD.MOV.U32 R8, RZ, RZ, 0x1 ;  /* 0x00000001ff087424 */ /* 0x000fe200078e00ff */
[----:B------:R-:W3:Y:S01]  /*19e0*/  LDCU.64 UR28, c[0x0][0x348] ;  /* 0x00006900ff1c77ac */ /* 0x000ee20008000a00 */
[----:B------:R-:W-:-:S02]  /*19f0*/  USHF.R.U32.HI UR44, URZ, 0x6, UR21 ;  /* 0x00000006ff2c7899 */ /* 0x000fc40008011615 */
[----:B-1----:R-:W-:Y:S02]  /*1a00*/  UIADD3 UR5, UPT, UPT, UR6, 0x3f, URZ ;  /* 0x0000003f06057890 */ /* 0x002fe4000fffe0ff */
[----:B------:R-:W-:Y:S02]  /*1a10*/  UIADD3 UR47, UPT, UPT, UR6, 0x7e, URZ ;  /* 0x0000007e062f7890 */ /* 0x000fe4000fffe0ff */
[----:B------:R-:W-:Y:S01]  /*1a20*/  USHF.R.S32.HI UR4, URZ, 0x1f, UR5 ;  /* 0x0000001fff047899 */ /* 0x000fe20008011405 */
[----:B------:R-:W1:Y:S03]  /*1a30*/  LDCU UR38, c[0x0][0x374] ;  /* 0x00006e80ff2677ac */ /* 0x000e660008000800 */
[----:B------:R-:W-:Y:S02]  /*1a40*/  ULEA.HI UR4, UR4, UR5, URZ, 0x6 ;  /* 0x0000000504047291 */ /* 0x000fe4000f8f30ff */
[----:B------:R-:W-:-:S02]  /*1a50*/  USEL UR25, UR34, 0x2, UP1 ;  /* 0x0000000222197887 */ /* 0x000fc40008800000 */
[----:B------:R-:W-:Y:S02]  /*1a60*/  USHF.R.S32.HI UR42, URZ, 0x6, UR4 ;  /* 0x00000006ff2a7899 */ /* 0x000fe40008011404 */
[----:B------:R-:W-:Y:S02]  /*1a70*/  UIADD3 UR4, UPT, UPT, UR6, -0x1, URZ ;  /* 0xffffffff06047890 */ /* 0x000fe4000fffe0ff */
[----:B------:R-:W-:Y:S02]  /*1a80*/  UISETP.LT.U32.AND UP0, UPT, UR42, 0x1b, UPT ;  /* 0x0000001b2a00788c */ /* 0x000fe4000bf01070 */
[----:B------:R-:W-:Y:S02]  /*1a90*/  UISETP.GE.U32.AND UP2, UPT, UR4, -0x7f, UPT ;  /* 0xffffff810400788c */ /* 0x000fe4000bf46070 */
[----:B------:R-:W-:Y:S01]  /*1aa0*/  USEL UR41, UR42, 0x1b, UP0 ;  /* 0x0000001b2a297887 */ /* 0x000fe20008000000 */
[----:B------:R-:W-:-:S03]  /*1ab0*/  UMOV UR5, URZ ;  /* 0x000000ff00057c82 */ /* 0x000fc60008000000 */
[----:B------:R-:W-:Y:S02]  /*1ac0*/  UIADD3 UR24, UPT, UPT, UR41, -0x1, URZ ;  /* 0xffffffff29187890 */ /* 0x000fe4000fffe0ff */
[----:B------:R-:W-:-:S03]  /*1ad0*/  UIADD3 UR43, UPT, UPT, UR42, -UR41, URZ ;  /* 0x800000292a2b7290 */ /* 0x000fc6000fffe0ff */
[----:B------:R-:W-:-:S04]  /*1ae0*/  @UP2 UIADD3 UR24, UPT, UPT, UR41, URZ, URZ ;  /* 0x000000ff29182290 */ /* 0x000fc8000fffe0ff */
[----:B-123--:R-:W-:-:S12]  /*1af0*/  UIADD3 UR24, UPT, UPT, UR24, 0x1, URZ ;  /* 0x0000000118187890 */ /* 0x00efd8000fffe0ff */
.L_x_43:
[----:B------:R-:W-:Y:S01]  /*1b00*/  UISETP.NE.AND UP0, UPT, UR48, URZ, UPT ;  /* 0x000000ff3000728c */ /* 0x000fe2000bf05270 */
[----:B------:R-:W1:Y:S08]  /*1b10*/  S2UR UR48, SR_CgaCtaId ;  /* 0x00000000003079c3 */ /* 0x000e700000008800 */
[----:B------:R-:W-:Y:S05]  /*1b20*/  BRA.U UP0, `(.L_x_24) ;  /* 0x0000000100347547 */ /* 0x000fea000b800000 */
[----:B------:R-:W2:Y:S01]  /*1b30*/  S2R R0, SR_CgaCtaId ;  /* 0x0000000000007919 */ /* 0x000ea20000008800 */
[----:B------:R-:W-:-:S04]  /*1b40*/  MOV R2, 0x400 ;  /* 0x0000040000027802 */ /* 0x000fc80000000f00 */
[----:B--2---:R-:W-:Y:S02]  /*1b50*/  LEA R0, R0, R2, 0x18 ;  /* 0x0000000200007211 */ /* 0x004fe400078ec0ff */
[----:B------:R-:W-:-:S03]  /*1b60*/  SHF.L.U32 R2, R8, 0x1f, RZ ;  /* 0x0000001f08027819 */ /* 0x000fc600000006ff */
[----:B------:R-:W-:-:S04]  /*1b70*/  IMAD R0, R9, 0x8, R0 ;  /* 0x0000000809007824 */ /* 0x000fc800078e0200 */
[----:B------:R-:W2:Y:S02]  /*1b80*/  SYNCS.PHASECHK.TRANS64.TRYWAIT P0, [R0+URZ+0x240], R2 ;  /* 0x00024002000075a7 */ /* 0x000ea400080011ff */
[----:B--2---:R-:W-:Y:S05]  /*1b90*/  @!P0 BRA `(.L_x_25) ;  /* 0x0000005c00048947 */ /* 0x004fea0003800000 */
.L_x_126:
[----:B------:R-:W-:Y:S01]  /*1ba0*/  VIADD R9, R9, 0x1 ;  /* 0x0000000109097836 */ /* 0x000fe20000000000 */
[----:B------:R2:W-:Y:S04]  /*1bb0*/  SYNCS.ARRIVE.TRANS64.A1T0 RZ, [R0+URZ+0x230], RZ ;  /* 0x000230ff00ff79a7 */ /* 0x0005e800081000ff */
[----:B------:R-:W-:-:S04]  /*1bc0*/  ISETP.NE.AND P0, PT, R9, 0x2, PT ;  /* 0x000000020900780c */ /* 0x000fc80003f05270 */
[----:B------:R-:W-:Y:S02]  /*1bd0*/  SEL R9, R9, RZ, P0 ;  /* 0x000000ff09097207 */ /* 0x000fe40000000000 */
[----:B--2---:R-:W-:-:S04]  /*1be0*/  SEL R0, RZ, 0x1, P0 ;  /* 0x00000001ff007807 */ /* 0x004fc80000000000 */
[----:B------:R-:W-:-:S07]  /*1bf0*/  LOP3.LUT R8, R8, R0, RZ, 0x3c, !PT ;  /* 0x0000000008087212 */ /* 0x000fce00078e3cff */
.L_x_24:
[----:B------:R-:W-:Y:S01]  /*1c00*/  UMOV UR6, 0x400 ;  /* 0x0000040000067882 */ /* 0x000fe20000000000 */
[----:B------:R-:W-:Y:S01]  /*1c10*/  SHF.L.U32 R0, R12, 0x1f, RZ ;  /* 0x0000001f0c007819 */ /* 0x000fe200000006ff */
[----:B-1----:R-:W-:Y:S02]  /*1c20*/  ULEA UR6, UR48, UR6, 0x18 ;  /* 0x0000000630067291 */ /* 0x002fe4000f8ec0ff */
[----:B------:R-:W-:Y:S02]  /*1c30*/  UISETP.GE.U32.AND UP0, UPT, UR47, 0x7f, UPT ;  /* 0x0000007f2f00788c */ /* 0x000fe4000bf06070 */
[----:B------:R-:W-:Y:S02]  /*1c40*/  ULEA UR4, UR5, UR6, 0x3 ;  /* 0x0000000605047291 */ /* 0x000fe4000f8e18ff */
[----:B------:R-:W-:Y:S02]  /*1c50*/  USHF.L.U32 UR11, UR45, 0x6, URZ ;  /* 0x000000062d0b7899 */ /* 0x000fe400080006ff */
[----:B------:R-:W-:Y:S01]  /*1c60*/  ULEA UR35, UR46, UR44, 0x6 ;  /* 0x0000002c2e237291 */ /* 0x000fe2000f8e30ff */
[----:B------:R-:W-:-:S04]  /*1c70*/  UMOV UR13, URZ ;  /* 0x000000ff000d7c82 */ /* 0x000fc80008000000 */
[----:B------:R1:W2:Y:S01]  /*1c80*/  SYNCS.PHASECHK.TRANS64.TRYWAIT P0, [UR4+0xd8], R0 ;  /* 0x0000d800ff0075a7 */ /* 0x0002a20008001104 */
[----:B------:R-:W-:Y:S06]  /*1c90*/  BRA.U !UP0, `(.L_x_26) ;  /* 0x0000000108bc7547 */ /* 0x000fec000b800000 */
[----:B------:R-:W-:Y:S01]  /*1ca0*/  UMOV UR7, URZ ;  /* 0x000000ff00077c82 */ /* 0x000fe20008000000 */
[----:B------:R-:W-:-:S05]  /*1cb0*/  UMOV UR4, UR5 ;  /* 0x0000000500047c82 */ /* 0x000fca0008000000 */
.L_x_32:
[----:B------:R-:W-:Y:S01]  /*1cc0*/  ULEA UR33, UR4, UR6, 0x3 ;  /* 0x0000000604217291 */ /* 0x000fe2000f8e18ff */
[----:B--2---:R-:W-:Y:S01]  /*1cd0*/  @!P3 MOV R2, 0x2000 ;  /* 0x000020000002b802 */ /* 0x004fe20000000f00 */
[----:B--2-4-:R-:W-:Y:S10]  /*1ce0*/  @P0 BRA `(.L_x_27) ;  /* 0x00000000000c0947 */ /* 0x014ff40003800000 */
[----:B------:R-:W-:-:S04]  /*1cf0*/  SHF.L.U32 R3, R12, 0x1f, RZ ;  /* 0x0000001f0c037819 */ /* 0x000fc800000006ff */
[----:B------:R-:W2:Y:S02]  /*1d00*/  SYNCS.PHASECHK.TRANS64.TRYWAIT P0, [UR33+0xd8], R3 ;  /* 0x0000d803ff0075a7 */ /* 0x000ea40008001121 */
[----:B--2---:R-:W-:Y:S05]  /*1d10*/  @!P0 BRA `(.L_x_28) ;  /* 0x0000005800b88947 */ /* 0x004fea0003800000 */
.L_x_27:
[----:B------:R2:W-:Y:S01]  /*1d20*/  @!P3 SYNCS.ARRIVE.TRANS64 RZ, [UR33], R2 ;  /* 0x00000002ffffb9a7 */ /* 0x0005e20008000021 */
[----:B------:R-:W-:-:S04]  /*1d30*/  ULOP3.LUT UR5, UR25, 0x2, URZ, 0xfc, !UPT ;  /* 0x0000000219057892 */ /* 0x000fc8000f8efcff */
[----:B------:R-:W-:-:S09]  /*1d40*/  UISETP.NE.AND UP0, UPT, UR5, 0x2, UPT ;  /* 0x000000020500788c */ /* 0x000fd2000bf05270 */
[----:B------:R-:W-:Y:S05]  /*1d50*/  BRA.U UP0, `(.L_x_29) ;  /* 0x0000000100047547 */ /* 0x000fea000b800000 */
[----:B------:R-:W-:Y:S05]  /*1d60*/  BPT.TRAP 0x1 ;  /* 0x000000040000795c */ /* 0x000fea0000300000 */
.L_x_29:
[----:B------:R-:W-:Y:S04]  /*1d70*/  BSSY.RECONVERGENT B0, `(.L_x_30) ;  /* 0x0000003000007945 */ /* 0x000fe80003800200 */
[----:B------:R-:W-:Y:S05]  /*1d80*/  @P2 BRA `(.L_x_31) ;  /* 0x0000000000042947 */ /* 0x000fea0003800000 */
[----:B------:R-:W-:Y:S05]  /*1d90*/  BPT.TRAP 0x1 ;  /* 0x000000040000795c */ /* 0x000fea0000300000 */
.L_x_31:
[----:B------:R-:W-:Y:S05]  /*1da0*/  BSYNC.RECONVERGENT B0 ;  /* 0x0000000000007941 */ /* 0x000fea0003800200 */
.L_x_30:
[----:B------:R-:W-:Y:S02]  /*1db0*/  UIADD3 UR5, UPT, UPT, UR4, 0x1, URZ ;  /* 0x0000000104057890 */ /* 0x000fe4000fffe0ff */
[----:B------:R-:W-:Y:S02]  /*1dc0*/  UIADD3 UR16, UP1, UPT, UR28, 0x80, URZ ;  /* 0x000000801c107890 */ /* 0x000fe4000ff3e0ff */
[----:B------:R-:W-:Y:S02]  /*1dd0*/  UISETP.NE.AND UP0, UPT, UR5, 0x1b, UPT ;  /* 0x0000001b0500788c */ /* 0x000fe4000bf05270 */
[----:B------:R-:W-:Y:S02]  /*1de0*/  USHF.L.U32 UR34, UR7, 0x6, URZ ;  /* 0x0000000607227899 */ /* 0x000fe400080006ff */
[----:B------:R-:W-:Y:S02]  /*1df0*/  USEL UR9, URZ, 0x1, UP0 ;  /* 0x00000001ff097887 */ /* 0x000fe40008000000 */
[----:B------:R-:W-:-:S02]  /*1e00*/  USEL UR5, UR5, URZ, UP0 ;  /* 0x000000ff05057287 */ /* 0x000fc40008000000 */
[----:B------:R-:W-:Y:S02]  /*1e10*/  UIADD3 UR14, UP0, UPT, UR28, 0x180, URZ ;  /* 0x000001801c0e7890 */ /* 0x000fe4000ff1e0ff */
[----:B------:R-:W-:Y:S01]  /*1e20*/  ULEA UR8, UR5, UR6, 0x3 ;  /* 0x0000000605087291 */ /* 0x000fe2000f8e18ff */
[----:B------:R-:W-:Y:S01]  /*1e30*/  LOP3.LUT R12, R12, UR9, RZ, 0x3c, !PT ;  /* 0x000000090c0c7c12 */ /* 0x000fe2000f8e3cff */
[----:B------:R-:W-:Y:S02]  /*1e40*/  UIADD3.X UR17, UPT, UPT, URZ, UR29, URZ, UP1, !UPT ;  /* 0x0000001dff117290 */ /* 0x000fe40008ffe4ff */
[----:B------:R-:W-:Y:S01]  /*1e50*/  UIADD3.X UR15, UPT, UPT, URZ, UR29, URZ, UP0, !UPT ;  /* 0x0000001dff0f7290 */ /* 0x000fe200087fe4ff */
[----:B-1----:R-:W-:Y:S01]  /*1e60*/  SHF.L.U32 R0, R12, 0x1f, RZ ;  /* 0x0000001f0c007819 */ /* 0x002fe200000006ff */
[----:B------:R-:W-:Y:S01]  /*1e70*/  UMOV UR18, 0x0 ;  /* 0x0000000000127882 */ /* 0x000fe20000000000 */
[----:B------:R-:W-:Y:S01]  /*1e80*/  UMOV UR19, 0x10000000 ;  /* 0x1000000000137882 */ /* 0x000fe20000000000 */
[----:B------:R-:W-:Y:S01]  /*1e90*/  UMOV UR12, UR36 ;  /* 0x00000024000c7c82 */ /* 0x000fe20008000000 */
[----:B------:R3:W4:Y:S01]  /*1ea0*/  SYNCS.PHASECHK.TRANS64.TRYWAIT P0, [UR8+0xd8], R0 ;  /* 0x0000d800ff0075a7 */ /* 0x0007220008001108 */
[----:B------:R-:W-:Y:S01]  /*1eb0*/  USHF.L.U32 UR8, UR4, 0xc, URZ ;  /* 0x0000000c04087899 */ /* 0x000fe200080006ff */
[----:B------:R-:W-:-:S02]  /*1ec0*/  UMOV UR9, UR33 ;  /* 0x0000002100097c82 */ /* 0x000fc40008000000 */
[----:B------:R-:W-:Y:S01]  /*1ed0*/  UMOV UR4, 0xf0000 ;  /* 0x000f000000047882 */ /* 0x000fe20000000000 */
[----:B------:R-:W-:Y:S02]  /*1ee0*/  ULOP3.LUT UR32, UR8, UR21, URZ, 0xfc, !UPT ;  /* 0x0000001508207292 */ /* 0x000fe4000f8efcff */
[----:B------:R-:W-:Y:S02]  /*1ef0*/  UIADD3 UR8, UPT, UPT, UR6, 0x1d600, UR8 ;  /* 0x0001d60006087890 */ /* 0x000fe4000fffe008 */
[----:B------:R-:W-:Y:S01]  /*1f00*/  UIADD3 UR32, UPT, UPT, UR6, 0x2600, UR32 ;  /* 0x0000260006207890 */ /* 0x000fe2000fffe020 */
[----:B------:R-:W-:Y:S01]  /*1f10*/  UMOV UR10, UR34 ;  /* 0x00000022000a7c82 */ /* 0x000fe20008000000 */
[----:B------:R-:W-:Y:S01]  /*1f20*/  UIADD3 UR7, UPT, UPT, UR7, 0x1, URZ ;  /* 0x0000000107077890 */ /* 0x000fe2000fffe0ff */
[----:B------:R-:W-:-:S03]  /*1f30*/  UMOV UR13, UR24 ;  /* 0x00000018000d7c82 */ /* 0x000fc60008000000 */
[----:B------:R-:W-:-:S03]  /*1f40*/  UISETP.NE.AND UP0, UPT, UR7, UR24, UPT ;  /* 0x000000180700728c */ /* 0x000fc6000bf05270 */
[----:B------:R1:W-:Y:S01]  /*1f50*/  UTMALDG.3D.MULTICAST [UR32], [UR16], UR4, desc[UR18] ;  /* 0x00001220100073b4 */ /* 0x0003e20008011804 */
[----:B------:R3:W-:Y:S01]  /*1f60*/  UTMALDG.3D [UR8], [UR14], desc[UR18] ;  /* 0x000012080e0075b4 */ /* 0x0007e20008011000 */
[----:B-1----:R-:W-:-:S04]  /*1f70*/  UMOV UR4, UR5 ;  /* 0x0000000500047c82 */ /* 0x002fc80008000000 */
[----:B---3--:R-:W-:Y:S05]  /*1f80*/  BRA.U UP0, `(.L_x_32) ;  /* 0xfffffffd004c7547 */ /* 0x008fea000b83ffff */
.L_x_26:
[----:B------:R-:W-:Y:S01]  /*1f90*/  ULEA UR4, UR5, UR6, 0x3 ;  /* 0x0000000605047291 */ /* 0x000fe2000f8e18ff */
[----:B-1----:R-:W-:Y:S01]  /*1fa0*/  SHF.L.U32 R0, R12, 0x1f, RZ ;  /* 0x0000001f0c007819 */ /* 0x002fe200000006ff */
[----:B------:R-:W-:Y:S01]  /*1fb0*/  @!P1 SYNCS.ARRIVE.TRANS64.A1T0 RZ, [UR6+0x1c8], RZ ;  /* 0x0001c8ffffff99a7 */ /* 0x000fe20008100006 */
[----:B------:R-:W-:-:S06]  /*1fc0*/  UISETP.GT.AND UP0, UPT, UR42, UR41, UPT ;  /* 0x000000292a00728c */ /* 0x000fcc000bf04270 */
[----:B--2-4-:R1:W2:Y:S03]  /*1fd0*/  SYNCS.PHASECHK.TRANS64.TRYWAIT P0, [UR4+0xd8], R0 ;  /* 0x0000d800ff0075a7 */ /* 0x0142a60008001104 */
[----:B------:R-:W-:Y:S05]  /*1fe0*/  BRA.U !UP0, `(.L_x_33) ;  /* 0x0000000108c07547 */ /* 0x000fea000b800000 */
[----:B------:R-:W-:Y:S01]  /*1ff0*/  UIADD3 UR26, UPT, UPT, UR43, UR13, URZ ;  /* 0x0000000d2b1a7290 */ /* 0x000fe2000fffe0ff */
[----:B------:R-:W-:-:S11]  /*2000*/  UMOV UR4, UR5 ;  /* 0x0000000500047c82 */ /* 0x000fd60008000000 */
.L_x_39:
[----:B------:R-:W-:Y:S01]  /*2010*/  ULEA UR17, UR4, UR6, 0x3 ;  /* 0x0000000604117291 */ /* 0x000fe2000f8e18ff */
[----:B--2---:R-:W-:Y:S01]  /*2020*/  @!P3 MOV R2, 0x2000 ;  /* 0x000020000002b802 */ /* 0x004fe20000000f00 */
[----:B--2-4-:R-:W-:Y:S10]  /*2030*/  @P0 BRA `(.L_x_34) ;  /* 0x00000000000c0947 */ /* 0x014ff40003800000 */
[----:B------:R-:W-:-:S04]  /*2040*/  SHF.L.U32 R3, R12, 0x1f, RZ ;  /* 0x0000001f0c037819 */ /* 0x000fc800000006ff */
[----:B------:R-:W2:Y:S02]  /*2050*/  SYNCS.PHASECHK.TRANS64.TRYWAIT P0, [UR17+0xd8], R3 ;  /* 0x0000d803ff0075a7 */ /* 0x000ea40008001111 */
[----:B--2---:R-:W-:Y:S05]  /*2060*/  @!P0 BRA `(.L_x_35) ;  /* 0x0000005400fc8947 */ /* 0x004fea0003800000 */
.L_x_34:
[----:B------:R2:W-:Y:S01]  /*2070*/  @!P3 SYNCS.ARRIVE.TRANS64 RZ, [UR17], R2 ;  /* 0x00000002ffffb9a7 */ /* 0x0005e20008000011 */
[----:B------:R-:W-:-:S04]  /*2080*/  ULOP3.LUT UR5, UR25, 0x2, URZ, 0xfc, !UPT ;  /* 0x0000000219057892 */ /* 0x000fc8000f8efcff */
[----:B------:R-:W-:-:S09]  /*2090*/  UISETP.NE.AND UP0, UPT, UR5, 0x2, UPT ;  /* 0x000000020500788c */ /* 0x000fd2000bf05270 */
[----:B------:R-:W-:Y:S05]  /*20a0*/  BRA.U UP0, `(.L_x_36) ;  /* 0x0000000100047547 */ /* 0x000fea000b800000 */
[----:B------:R-:W-:Y:S05]  /*20b0*/  BPT.TRAP 0x1 ;  /* 0x000000040000795c */ /* 0x000fea0000300000 */
.L_x_36:
[----:B------:R-:W-:Y:S04]  /*20c0*/  BSSY.RECONVERGENT B0, `(.L_x_37) ;  /* 0x0000003000007945 */ /* 0x000fe80003800200 */
[----:B------:R-:W-:Y:S05]  /*20d0*/  @P2 BRA `(.L_x_38) ;  /* 0x0000000000042947 */ /* 0x000fea0003800000 */
[----:B------:R-:W-:Y:S05]  /*20e0*/  BPT.TRAP 0x1 ;  /* 0x000000040000795c */ /* 0x000fea0000300000 */
.L_x_38:
[----:B------:R-:W-:Y:S05]  /*20f0*/  BSYNC.RECONVERGENT B0 ;  /* 0x0000000000007941 */ /* 0x000fea0003800200 */
.L_x_37:
[----:B------:R-:W-:Y:S02]  /*2100*/  UIADD3 UR5, UPT, UPT, UR4, 0x1, URZ ;  /* 0x0000000104057890 */ /* 0x000fe4000fffe0ff */
[----:B------:R-:W-:Y:S02]  /*2110*/  UIADD3 UR14, UP1, UPT, UR28, 0x80, URZ ;  /* 0x000000801c0e7890 */ /* 0x000fe4000ff3e0ff */
[----:B------:R-:W-:Y:S02]  /*2120*/  UISETP.NE.AND UP0, UPT, UR5, 0x1b, UPT ;  /* 0x0000001b0500788c */ /* 0x000fe4000bf05270 */
[----:B------:R-:W-:Y:S02]  /*2130*/  USHF.L.U32 UR18, UR13, 0x6, URZ ;  /* 0x000000060d127899 */ /* 0x000fe400080006ff */
[----:B------:R-:W-:Y:S02]  /*2140*/  USEL UR8, URZ, 0x1, UP0 ;  /* 0x00000001ff087887 */ /* 0x000fe40008000000 */
[----:B------:R-:W-:-:S02]  /*2150*/  USEL UR5, UR5, URZ, UP0 ;  /* 0x000000ff05057287 */ /* 0x000fc40008000000 */
[----:B------:R-:W-:Y:S02]  /*2160*/  UIADD3 UR22, UP0, UPT, UR28, 0x180, URZ ;  /* 0x000001801c167890 */ /* 0x000fe4000ff1e0ff */
[----:B------:R-:W-:Y:S01]  /*2170*/  LOP3.LUT R12, R12, UR8, RZ, 0x3c, !PT ;  /* 0x000000080c0c7c12 */ /* 0x000fe2000f8e3cff */
[----:B------:R-:W-:Y:S02]  /*2180*/  USHF.L.U32 UR8, UR4, 0xc, URZ ;  /* 0x0000000c04087899 */ /* 0x000fe400080006ff */
[----:B------:R-:W-:Y:S01]  /*2190*/  ULEA UR7, UR5, UR6, 0x3 ;  /* 0x0000000605077291 */ /* 0x000fe2000f8e18ff */
[----:B-1----:R-:W-:Y:S01]  /*21a0*/  SHF.L.U32 R0, R12, 0x1f, RZ ;  /* 0x0000001f0c007819 */ /* 0x002fe200000006ff */
[----:B------:R-:W-:Y:S02]  /*21b0*/  ULOP3.LUT UR16, UR8, UR21, URZ, 0xfc, !UPT ;  /* 0x0000001508107292 */ /* 0x000fe4000f8efcff */
[----:B------:R-:W-:Y:S02]  /*21c0*/  UIADD3.X UR15, UPT, UPT, URZ, UR29, URZ, UP1, !UPT ;  /* 0x0000001dff0f7290 */ /* 0x000fe40008ffe4ff */
[----:B------:R-:W-:-:S02]  /*21d0*/  UIADD3 UR16, UPT, UPT, UR6, 0x2600, UR16 ;  /* 0x0000260006107890 */ /* 0x000fc4000fffe010 */
[----:B------:R-:W-:Y:S01]  /*21e0*/  UIADD3 UR8, UPT, UPT, UR6, 0x1d600, UR8 ;  /* 0x0001d60006087890 */ /* 0x000fe2000fffe008 */
[----:B------:R3:W4:Y:S01]  /*21f0*/  SYNCS.PHASECHK.TRANS64.TRYWAIT P0, [UR7+0xd8], R0 ;  /* 0x0000d800ff0075a7 */ /* 0x0007220008001107 */
[----:B------:R-:W-:Y:S01]  /*2200*/  UIADD3.X UR23, UPT, UPT, URZ, UR29, URZ, UP0, !UPT ;  /* 0x0000001dff177290 */ /* 0x000fe200087fe4ff */
[----:B------:R-:W-:Y:S01]  /*2210*/  UMOV UR4, 0xf0000 ;  /* 0x000f000000047882 */ /* 0x000fe20000000000 */
[----:B------:R-:W-:Y:S01]  /*2220*/  UMOV UR30, 0x0 ;  /* 0x00000000001e7882 */ /* 0x000fe20000000000 */
[----:B------:R-:W-:Y:S01]  /*2230*/  UMOV UR31, 0x10000000 ;  /* 0x10000000001f7882 */ /* 0x000fe20000000000 */
[----:B------:R-:W-:Y:S01]  /*2240*/  UMOV UR19, UR35 ;  /* 0x0000002300137c82 */ /* 0x000fe20008000000 */
[----:B------:R-:W-:Y:S01]  /*2250*/  UMOV UR20, UR36 ;  /* 0x0000002400147c82 */ /* 0x000fe20008000000 */
[----:B------:R-:W-:Y:S01]  /*2260*/  UMOV UR12, UR36 ;  /* 0x00000024000c7c82 */ /* 0x000fe20008000000 */
[----:B------:R-:W-:Y:S01]  /*2270*/  UMOV UR9, UR17 ;  /* 0x0000001100097c82 */ /* 0x000fe20008000000 */
[----:B------:R-:W-:Y:S01]  /*2280*/  UMOV UR10, UR18 ;  /* 0x00000012000a7c82 */ /* 0x000fe20008000000 */
[----:B------:R1:W-:Y:S01]  /*2290*/  UTMALDG.3D.MULTICAST [UR16], [UR14], UR4, desc[UR30] ;  /* 0x00001e100e0073b4 */ /* 0x0003e20008011804 */
[----:B------:R-:W-:-:S04]  /*22a0*/  UIADD3 UR13, UPT, UPT, UR13, 0x1, URZ ;  /* 0x000000010d0d7890 */ /* 0x000fc8000fffe0ff */
[----:B------:R-:W-:Y:S01]  /*22b0*/  UISETP.NE.AND UP0, UPT, UR13, UR26, UPT ;  /* 0x0000001a0d00728c */ /* 0x000fe2000bf05270 */
[----:B------:R3:W-:Y:S01]  /*22c0*/  UTMALDG.3D [UR8], [UR22], desc[UR30] ;  /* 0x00001e08160075b4 */ /* 0x0007e20008011000 */
[----:B-1----:R-:W-:-:S07]  /*22d0*/  UMOV UR4, UR5 ;  /* 0x0000000500047c82 */ /* 0x002fce0008000000 */
[----:B---3--:R-:W-:Y:S05]  /*22e0*/  BRA.U UP0, `(.L_x_39) ;  /* 0xfffffffd00487547 */ /* 0x008fea000b83ffff */
.L_x_33:
[C---:B------:R-:W-:Y:S01]  /*22f0*/  LEA R3, R11.reuse, UR6, 0x3 ;  /* 0x000000060b037c11 */ /* 0x040fe2000f8e18ff */
[----:B------:R-:W-:Y:S01]  /*2300*/  NOP ;  /* 0x0000000000007918 */ /* 0x000fe20000000000 */
[----:B-1----:R-:W-:Y:S02]  /*2310*/  SHF.L.U32 R0, R10, 0x1f, RZ ;  /* 0x0000001f0a007819 */ /* 0x002fe400000006ff */
[----:B------:R-:W-:Y:S02]  /*2320*/  LEA R4, R11, UR6, 0x4 ;  /* 0x000000060b047c11 */ /* 0x000fe4000f8e20ff */
[----:B--2-4-:R-:W1:Y:S02]  /*2330*/  SYNCS.PHASECHK.TRANS64.TRYWAIT P0, [R3+URZ+0x1d0], R0 ;  /* 0x0001d000030075a7 */ /* 0x014e6400080011ff */
[----:B-1----:R-:W-:Y:S05]  /*2340*/  @!P0 BRA `(.L_x_40) ;  /* 0x00000054005c8947 */ /* 0x002fea0003800000 */
.L_x_129:
[----:B------:R-:W2:Y:S01]  /*2350*/  LDS.128 R4, [R4+0x260] ;  /* 0x0002600004047984 */ /* 0x000ea20000000c00 */
[----:B------:R-:W-:Y:S01]  /*2360*/  UISETP.GE.AND UP0, UPT, UR40, 0x1, UPT ;  /* 0x000000012800788c */ /* 0x000fe2000bf06270 */
[----:B------:R-:W-:Y:S01]  /*2370*/  @!PT LDS RZ, [RZ] ;  /* 0x00000000fffff984 */ /* 0x000fe20000000800 */
[----:B------:R-:W-:Y:S01]  /*2380*/  @!PT LDS RZ, [RZ] ;  /* 0x00000000fffff984 */ /* 0x000fe20000000800 */
[----:B------:R-:W-:Y:S01]  /*2390*/  @!PT LDS RZ, [RZ] ;  /* 0x00000000fffff984 */ /* 0x000fe20000000800 */
[----:B------:R-:W-:Y:S01]  /*23a0*/  @!PT LDS RZ, [RZ] ;  /* 0x00000000fffff984 */ /* 0x000fe20000000800 */
[----:B------:R3:W-:Y:S06]  /*23b0*/  MEMBAR.ALL.CTA ;  /* 0x0000000000007992 */ /* 0x0007ec0000008000 */
[----:B---3--:R-:W3:Y:S01]  /*23c0*/  FENCE.VIEW.ASYNC.S ;  /* 0x00000000000073c6 */ /* 0x008ee20000000000 */
[----:B--2---:R-:W-:-:S13]  /*23d0*/  LOP3.LUT P0, RZ, R6, 0x1, RZ, 0xc0, !PT ;  /* 0x0000000106ff7812 */ /* 0x004fda000780c0ff */
[----:B---3--:R-:W-:Y:S01]  /*23e0*/  VOTEU.ANY UP1, P0 ;  /* 0x0000000000ff7886 */ /* 0x008fe20000020100 */
[----:B------:R-:W-:-:S13]  /*23f0*/  PLOP3.LUT P0, PT, PT, PT, UP1, 0x80, 0x8 ;  /* 0x000000000008781c */ /* 0x000fda0003f0f018 */
[----:B-1----:R-:W-:Y:S02]  /*2400*/  @P0 LOP3.LUT R0, R5, 0xffff, RZ, 0xc0, !PT ;  /* 0x0000ffff05000812 */ /* 0x002fe400078ec0ff */
[----:B------:R-:W-:Y:S02]  /*2410*/  @P0 MOV R2, R4 ;  /* 0x0000000400020202 */ /* 0x000fe40000000f00 */
[----:B------:R-:W-:Y:S01]  /*2420*/  @P0 R2UR UR7, R0 ;  /* 0x00000000000702ca */ /* 0x000fe200000e0000 */
[----:B------:R-:W-:Y:S01]  /*2430*/  VIADD R0, R3, 0x1e0 ;  /* 0x000001e003007836 */ /* 0x000fe20000000000 */
[----:B------:R-:W-:Y:S02]  /*2440*/  @P0 SHF.R.U32.HI R4, RZ, 0x10, R5 ;  /* 0x00000010ff040819 */ /* 0x000fe40000011605 */
[----:B------:R-:W-:Y:S02]  /*2450*/  @P0 R2UR UR8, R2 ;  /* 0x00000000020802ca */ /* 0x000fe400000e0000 */
[----:B------:R-:W-:-:S02]  /*2460*/  PRMT R0, RZ, 0x654, R0 ;  /* 0x00000654ff007816 */ /* 0x000fc40000000000 */
[----:B------:R-:W-:Y:S02]  /*2470*/  @P0 R2UR UR4, R4 ;  /* 0x00000000040402ca */ /* 0x000fe400000e0000 */
[----:B------:R1:W-:Y:S03]  /*2480*/  SYNCS.ARRIVE.TRANS64.RED.A1T0 RZ, [R0+URZ], RZ ;  /* 0x000000ff00ff79a7 */ /* 0x0003e600081004ff */
[----:B------:R-:W-:-:S04]  /*2490*/  @UP1 UMOV UR27, UR7 ;  /* 0x00000007001b1c82 */ /* 0x000fc80008000000 */
[----:B------:R-:W-:-:S04]  /*24a0*/  @UP1 UMOV UR37, UR8 ;  /* 0x0000000800251c82 */ /* 0x000fc80008000000 */
[----:B------:R-:W-:Y:S01]  /*24b0*/  @UP1 UMOV UR36, UR4 ;  /* 0x0000000400241c82 */ /* 0x000fe20008000000 */
[----:B------:R-:W-:Y:S05]  /*24c0*/  BRA.U !UP0, `(.L_x_41) ;  /* 0x0000000108d47547 */ /* 0x000fea000b800000 */
[----:B------:R-:W2:Y:S01]  /*24d0*/  LDCU.128 UR12, c[0x0][0xb10] ;  /* 0x00016200ff0c77ac */ /* 0x000ea20008000c00 */
[----:B------:R-:W3:Y:S01]  /*24e0*/  LDCU UR26, c[0x0][0xb20] ;  /* 0x00016400ff1a77ac */ /* 0x000ee20008000800 */
[----:B------:R-:W4:Y:S01]  /*24f0*/  LDCU UR20, c[0x0][0xb0c] ;  /* 0x00016180ff1477ac */ /* 0x000f220008000800 */
[----:B------:R-:W1:Y:S01]  /*2500*/  LDCU.64 UR10, c[0x0][0xb28] ;  /* 0x00016500ff0a77ac */ /* 0x000e620008000a00 */
[----:B------:R-:W-:Y:S02]  /*2510*/  UISETP.NE.AND UP3, UPT, UR40, 0x1, UPT ;  /* 0x000000012800788c */ /* 0x000fe4000bf65270 */
[----:B--2---:R-:W-:Y:S02]  /*2520*/  UIMAD.WIDE.U32 UR16, UR38, UR15, URZ ;  /* 0x0000000f261072a5 */ /* 0x004fe4000f8e00ff */
[----:B------:R-:W-:Y:S02]  /*2530*/  UIMAD.WIDE.U32 UR8, UR39, UR12, URZ ;  /* 0x0000000c270872a5 */ /* 0x000fe4000f8e00ff */
[----:B------:R-:W-:-:S02]  /*2540*/  UISETP.NE.AND UP0, UPT, UR14, 0x1, UPT ;  /* 0x000000010e00788c */ /* 0x000fc4000bf05270 */
[----:B------:R-:W-:Y:S01]  /*2550*/  UIMAD.WIDE.U32 UR22, UR27, UR15, URZ ;  /* 0x0000000f1b1672a5 */ /* 0x000fe2000f8e00ff */
[----:B------:R-:W-:Y:S02]  /*2560*/  UMOV UR16, UR17 ;  /* 0x0000001100107c82 */ /* 0x000fe40008000000 */
[----:B------:R-:W-:Y:S01]  /*2570*/  UMOV UR8, UR9 ;  /* 0x0000000900087c82 */ /* 0x000fe20008000000 */
[----:B---3--:R-:W-:Y:S02]  /*2580*/  USHF.R.U32.HI UR16, URZ, UR26, UR16 ;  /* 0x0000001aff107299 */ /* 0x008fe40008011610 */
[----:B----4-:R-:W-:Y:S02]  /*2590*/  UISETP.NE.AND UP2, UPT, UR20, 0x1, UPT ;  /* 0x000000011400788c */ /* 0x010fe4000bf45270 */
[----:B------:R-:W-:Y:S02]  /*25a0*/  USHF.R.U32.HI UR8, URZ, UR13, UR8 ;  /* 0x0000000dff087299 */ /* 0x000fe40008011608 */
[----:B------:R-:W-:-:S02]  /*25b0*/  USEL UR7, UR38, UR16, !UP0 ;  /* 0x0000001026077287 */ /* 0x000fc4000c000000 */
[----:B------:R-:W-:Y:S02]  /*25c0*/  USEL UR8, UR39, UR8, !UP2 ;  /* 0x0000000827087287 */ /* 0x000fe4000d000000 */
[----:B-1----:R-:W-:Y:S01]  /*25d0*/  UIMAD.WIDE.U32 UR16, UR7, UR10, URZ ;  /* 0x0000000a071072a5 */ /* 0x002fe2000f8e00ff */
[----:B------:R-:W-:Y:S01]  /*25e0*/  UMOV UR4, UR23 ;  /* 0x0000001700047c82 */ /* 0x000fe20008000000 */
[----:B------:R-:W-:Y:S02]  /*25f0*/  UIMAD.WIDE.U32 UR18, UR37, UR12, URZ ;  /* 0x0000000c251272a5 */ /* 0x000fe4000f8e00ff */
[----:B------:R-:W-:-:S03]  /*2600*/  UIMAD.WIDE.U32 UR22, UR8, UR10, URZ ;  /* 0x0000000a081672a5 */ /* 0x000fc6000f8e00ff */
[----:B------:R-:W-:Y:S01]  /*2610*/  UMOV UR16, UR17 ;  /* 0x0000001100107c82 */ /* 0x000fe20008000000 */
[----:B------:R-:W-:Y:S02]  /*2620*/  USHF.R.U32.HI UR4, URZ, UR26, UR4 ;  /* 0x0000001aff047299 */ /* 0x000fe40008011604 */
[----:B------:R-:W-:Y:S01]  /*2630*/  @UP3 USHF.R.U32.HI UR7, URZ, UR11, UR16 ;  /* 0x0000000bff073299 */ /* 0x000fe20008011610 */
[----:B------:R-:W-:Y:S01]  /*2640*/  UMOV UR18, UR19 ;  /* 0x0000001300127c82 */ /* 0x000fe20008000000 */
[----:B------:R-:W-:Y:S01]  /*2650*/  UMOV UR22, UR23 ;  /* 0x0000001700167c82 */ /* 0x000fe20008000000 */
[----:B------:R-:W-:Y:S02]  /*2660*/  USHF.R.U32.HI UR13, URZ, UR13, UR18 ;  /* 0x0000000dff0d7299 */ /* 0x000fe40008011612 */
[----:B------:R-:W-:Y:S02]  /*2670*/  USEL UR4, UR27, UR4, !UP0 ;  /* 0x000000041b047287 */ /* 0x000fe4000c000000 */
[----:B------:R-:W-:-:S02]  /*2680*/  @UP3 USHF.R.U32.HI UR8, URZ, UR11, UR22 ;  /* 0x0000000bff083299 */ /* 0x000fc40008011616 */
[----:B------:R-:W-:Y:S02]  /*2690*/  UIMAD UR9, UR40, UR7, URZ ;  /* 0x00000007280972a4 */ /* 0x000fe4000f8e02ff */
[----:B------:R-:W-:Y:S02]  /*26a0*/  USEL UR7, UR37, UR13, !UP2 ;  /* 0x0000000d25077287 */ /* 0x000fe4000d000000 */
[----:B------:R-:W-:Y:S02]  /*26b0*/  UIMAD UR12, UR40, UR8, URZ ;  /* 0x00000008280c72a4 */ /* 0x000fe4000f8e02ff */
[----:B------:R-:W-:Y:S02]  /*26c0*/  UISETP.GE.AND UP0, UPT, UR4, UR9, UPT ;  /* 0x000000090400728c */ /* 0x000fe4000bf06270 */
[----:B------:R-:W-:Y:S02]  /*26d0*/  UIMAD.WIDE.U32 UR16, UR4, UR10, URZ ;  /* 0x0000000a041072a5 */ /* 0x000fe4000f8e00ff */
[----:B------:R-:W-:-:S02]  /*26e0*/  UISETP.GE.OR UP0, UPT, UR7, UR12, UP0 ;  /* 0x0000000c0700728c */ /* 0x000fc40008706670 */
        /* <DEDUP_REMOVED lines=19> */
.L_x_41:
[----:B------:R-:W2:Y:S02]  /*2820*/  LDCU UR4, c[0x0][0xb30] ;  /* 0x00016600ff0477ac */ /* 0x000ea40008000800 */
[----:B--2---:R-:W-:-:S09]  /*2830*/  UISETP.NE.AND UP0, UPT, UR4, 0x1, UPT ;  /* 0x000000010400788c */ /* 0x004fd2000bf05270 */
[----:B------:R-:W-:Y:S05]  /*2840*/  BRA.U UP0, `(.L_x_42) ;  /* 0x0000000100447547 */ /* 0x000fea000b800000 */
[----:B------:R-:W2:Y:S01]  /*2850*/  LDCU.128 UR12, c[0x0][0xb10] ;  /* 0x00016200ff0c77ac */ /* 0x000ea20008000c00 */
[----:B------:R-:W3:Y:S01]  /*2860*/  LDCU UR16, c[0x0][0xb0c] ;  /* 0x00016180ff1077ac */ /* 0x000ee20008000800 */
[----:B------:R-:W4:Y:S01]  /*2870*/  LDCU UR17, c[0x0][0xb20] ;  /* 0x00016400ff1177ac */ /* 0x000f220008000800 */
[----:B--2---:R-:W-:Y:S02]  /*2880*/  UIMAD.WIDE.U32 UR10, UR37, UR12, URZ ;  /* 0x0000000c250a72a5 */ /* 0x004fe4000f8e00ff */
[----:B------:R-:W-:Y:S02]  /*2890*/  UIMAD.WIDE.U32 UR8, UR27, UR15, URZ ;  /* 0x0000000f1b0872a5 */ /* 0x000fe4000f8e00ff */
[----:B---3--:R-:W-:Y:S02]  /*28a0*/  UISETP.NE.AND UP2, UPT, UR16, 0x1, UPT ;  /* 0x000000011000788c */ /* 0x008fe4000bf45270 */
[----:B------:R-:W-:Y:S01]  /*28b0*/  UISETP.NE.AND UP0, UPT, UR14, 0x1, UPT ;  /* 0x000000010e00788c */ /* 0x000fe2000bf05270 */
[----:B------:R-:W-:-:S02]  /*28c0*/  UMOV UR7, UR11 ;  /* 0x0000000b00077c82 */ /* 0x000fc40008000000 */
[----:B------:R-:W-:Y:S01]  /*28d0*/  UMOV UR4, UR9 ;  /* 0x0000000900047c82 */ /* 0x000fe20008000000 */
[----:B------:R-:W-:Y:S02]  /*28e0*/  USHF.R.U32.HI UR7, URZ, UR13, UR7 ;  /* 0x0000000dff077299 */ /* 0x000fe40008011607 */
[----:B----4-:R-:W-:Y:S02]  /*28f0*/  USHF.R.U32.HI UR4, URZ, UR17, UR4 ;  /* 0x00000011ff047299 */ /* 0x010fe40008011604 */
[----:B------:R-:W-:Y:S02]  /*2900*/  USEL UR7, UR37, UR7, !UP2 ;  /* 0x0000000725077287 */ /* 0x000fe4000d000000 */
[----:B------:R-:W-:-:S04]  /*2910*/  USEL UR4, UR27, UR4, !UP0 ;  /* 0x000000041b047287 */ /* 0x000fc8000c000000 */
[----:B------:R-:W-:Y:S02]  /*2920*/  UIADD3 UR8, UPT, UPT, UR7, -UR4, URZ ;  /* 0x8000000407087290 */ /* 0x000fe4000fffe0ff */
[----:B------:R-:W-:Y:S02]  /*2930*/  UIADD3 UR4, UPT, UPT, -UR7, UR4, URZ ;  /* 0x0000000407047290 */ /* 0x000fe4000fffe1ff */
[----:B------:R-:W-:Y:S02]  /*2940*/  UIMAD UR27, UR8, UR14, UR27 ;  /* 0x0000000e081b72a4 */ /* 0x000fe4000f8e021b */
[----:B------:R-:W-:-:S12]  /*2950*/  UIMAD UR37, UR4, UR16, UR37 ;  /* 0x00000010042572a4 */ /* 0x000fd8000f8e0225 */
.L_x_42:
[----:B------:R-:W-:Y:S01]  /*2960*/  VIADD R11, R11, 0x1 ;  /* 0x000000010b0b7836 */ /* 0x000fe20000000000 */
[----:B------:R-:W-:Y:S01]  /*2970*/  PLOP3.LUT P1, PT, PT, PT, PT, 0x80, 0x8 ;  /* 0x000000000008781c */ /* 0x000fe20003f2f070 */
[----:B------:R-:W-:Y:S02]  /*2980*/  UIADD3 UR46, UPT, UPT, UR37, UR60, URZ ;  /* 0x0000003c252e7290 */ /* 0x000fe4000fffe0ff */
[----:B------:R-:W-:Y:S01]  /*2990*/  UIADD3 UR45, UPT, UPT, UR27, UR57, URZ ;  /* 0x000000391b2d7290 */ /* 0x000fe2000fffe0ff */
[----:B------:R-:W-:-:S04]  /*29a0*/  ISETP.NE.AND P0, PT, R11, 0x2, PT ;  /* 0x000000020b00780c */ /* 0x000fc80003f05270 */
[----:B-1----:R-:W-:Y:S02]  /*29b0*/  SEL R0, RZ, 0x1, P0 ;  /* 0x00000001ff007807 */ /* 0x002fe40000000000 */
[----:B------:R-:W-:Y:S02]  /*29c0*/  SEL R11, R11, RZ, P0 ;  /* 0x000000ff0b0b7207 */ /* 0x000fe40000000000 */
[----:B------:R-:W-:Y:S01]  /*29d0*/  LOP3.LUT R10, R10, R0, RZ, 0x3c, !PT ;  /* 0x000000000a0a7212 */ /* 0x000fe200078e3cff */
[----:B------:R-:W-:Y:S06]  /*29e0*/  BRA.U UP1, `(.L_x_43) ;  /* 0xfffffff101447547 */ /* 0x000fec000b83ffff */
[----:B------:R-:W-:Y:S01]  /*29f0*/  UIADD3 UR7, UPT, UPT, UR6, 0xd8, URZ ;  /* 0x000000d806077890 */ /* 0x000fe2000fffe0ff */
[----:B------:R-:W-:-:S03]  /*2a00*/  SHF.L.U32 R2, R12, 0x1f, RZ ;  /* 0x0000001f0c027819 */ /* 0x000fc600000006ff */
[----:B------:R-:W-:-:S09]  /*2a10*/  ULEA UR4, UR5, UR7, 0x3 ;  /* 0x0000000705047291 */ /* 0x000fd2000f8e18ff */
[----:B------:R-:W1:Y:S02]  /*2a20*/  SYNCS.PHASECHK.TRANS64.TRYWAIT P0, [UR4], R2 ;  /* 0x00000002ff0075a7 */ /* 0x000e640008001104 */
[----:B-1----:R-:W-:Y:S05]  /*2a30*/  @!P0 BRA `(.L_x_44) ;  /* 0x0000004c00b48947 */ /* 0x002fea0003800000 */
.L_x_131:
[----:B------:R-:W-:-:S04]  /*2a40*/  UIADD3 UR4, UPT, UPT, UR5, 0x1, URZ ;  /* 0x0000000105047890 */ /* 0x000fc8000fffe0ff */
[----:B------:R-:W-:-:S04]  /*2a50*/  UISETP.NE.AND UP0, UPT, UR4, 0x1b, UPT ;  /* 0x0000001b0400788c */ /* 0x000fc8000bf05270 */
[----:B------:R-:W-:Y:S02]  /*2a60*/  USEL UR6, URZ, 0x1, UP0 ;  /* 0x00000001ff067887 */ /* 0x000fe40008000000 */
[----:B------:R-:W-:-:S04]  /*2a70*/  USEL UR4, UR4, URZ, UP0 ;  /* 0x000000ff04047287 */ /* 0x000fc80008000000 */
[----:B------:R-:W-:Y:S01]  /*2a80*/  ULEA UR5, UR4, UR7, 0x3 ;  /* 0x0000000704057291 */ /* 0x000fe2000f8e18ff */
[----:B-1----:R-:W-:-:S04]  /*2a90*/  LOP3.LUT R2, R12, UR6, RZ, 0x3c, !PT ;  /* 0x000000060c027c12 */ /* 0x002fc8000f8e3cff */
[----:B------:R-:W-:-:S04]  /*2aa0*/  SHF.L.U32 R3, R2, 0x1f, RZ ;  /* 0x0000001f02037819 */ /* 0x000fc800000006ff */
[----:B------:R-:W1:Y:S02]  /*2ab0*/  SYNCS.PHASECHK.TRANS64.TRYWAIT P0, [UR5], R3 ;  /* 0x00000003ff0075a7 */ /* 0x000e640008001105 */
[----:B-1----:R-:W-:Y:S05]  /*2ac0*/  @!P0 BRA `(.L_x_45) ;  /* 0x0000004c00a88947 */ /* 0x002fea0003800000 */
.L_x_133:
[----:B------:R-:W-:-:S04]  /*2ad0*/  UIADD3 UR4, UPT, UPT, UR4, 0x1, URZ ;  /* 0x0000000104047890 */ /* 0x000fc8000fffe0ff */
[----:B------:R-:W-:-:S04]  /*2ae0*/  UISETP.NE.AND UP0, UPT, UR4, 0x1b, UPT ;  /* 0x0000001b0400788c */ /* 0x000fc8000bf05270 */
[----:B------:R-:W-:Y:S02]  /*2af0*/  USEL UR6, URZ, 0x1, UP0 ;  /* 0x00000001ff067887 */ /* 0x000fe40008000000 */
[----:B------:R-:W-:-:S04]  /*2b00*/  USEL UR4, UR4, URZ, UP0 ;  /* 0x000000ff04047287 */ /* 0x000fc80008000000 */
[----:B------:R-:W-:Y:S01]  /*2b10*/  ULEA UR5, UR4, UR7, 0x3 ;  /* 0x0000000704057291 */ /* 0x000fe2000f8e18ff */
[----:B------:R-:W-:-:S04]  /*2b20*/  LOP3.LUT R2, R2, UR6, RZ, 0x3c, !PT ;  /* 0x0000000602027c12 */ /* 0x000fc8000f8e3cff */
[----:B-1----:R-:W-:-:S04]  /*2b30*/  SHF.L.U32 R3, R2, 0x1f, RZ ;  /* 0x0000001f02037819 */ /* 0x002fc800000006ff */
[----:B------:R-:W1:Y:S02]  /*2b40*/  SYNCS.PHASECHK.TRANS64.TRYWAIT P0, [UR5], R3 ;  /* 0x00000003ff0075a7 */ /* 0x000e640008001105 */
[----:B-1----:R-:W-:Y:S05]  /*2b50*/  @!P0 BRA `(.L_x_46) ;  /* 0x0000004c009c8947 */ /* 0x002fea0003800000 */
.L_x_135:
        /* <DEDUP_REMOVED lines=9> */
.L_x_137:
        /* <DEDUP_REMOVED lines=9> */
.L_x_139:
        /* <DEDUP_REMOVED lines=9> */
.L_x_141:
        /* <DEDUP_REMOVED lines=9> */
.L_x_143:
        /* <DEDUP_REMOVED lines=9> */
.L_x_145:
        /* <DEDUP_REMOVED lines=9> */
.L_x_147:
        /* <DEDUP_REMOVED lines=9> */
.L_x_149:
        /* <DEDUP_REMOVED lines=9> */
.L_x_151:
        /* <DEDUP_REMOVED lines=9> */
.L_x_153:
        /* <DEDUP_REMOVED lines=9> */
.L_x_155:
        /* <DEDUP_REMOVED lines=9> */
.L_x_157:
        /* <DEDUP_REMOVED lines=9> */
.L_x_159:
        /* <DEDUP_REMOVED lines=9> */
.L_x_161:
        /* <DEDUP_REMOVED lines=9> */
.L_x_163:
        /* <DEDUP_REMOVED lines=9> */
.L_x_165:
        /* <DEDUP_REMOVED lines=9> */
.L_x_167:
        /* <DEDUP_REMOVED lines=9> */
.L_x_169:
        /* <DEDUP_REMOVED lines=9> */
.L_x_171:
        /* <DEDUP_REMOVED lines=9> */
.L_x_173:
        /* <DEDUP_REMOVED lines=9> */
.L_x_175:
        /* <DEDUP_REMOVED lines=9> */
.L_x_177:
        /* <DEDUP_REMOVED lines=9> */
.L_x_179:
        /* <DEDUP_REMOVED lines=9> */
.L_x_181:
[----:B------:R-:W-:-:S04]  /*3850*/  UIADD3 UR4, UPT, UPT, UR4, 0x1, URZ ;  /* 0x0000000104047890 */ /* 0x000fc8000fffe0ff */
[----:B------:R-:W-:-:S04]  /*3860*/  UISETP.NE.AND UP0, UPT, UR4, 0x1b, UPT ;  /* 0x0000001b0400788c */ /* 0x000fc8000bf05270 */
[----:B------:R-:W-:Y:S02]  /*3870*/  USEL UR5, URZ, 0x1, UP0 ;  /* 0x00000001ff057887 */ /* 0x000fe40008000000 */
[----:B------:R-:W-:-:S04]  /*3880*/  USEL UR4, UR4, URZ, UP0 ;  /* 0x000000ff04047287 */ /* 0x000fc80008000000 */
[----:B------:R-:W-:Y:S01]  /*3890*/  ULEA UR4, UR4, UR7, 0x3 ;  /* 0x0000000704047291 */ /* 0x000fe2000f8e18ff */
[----:B------:R-:W-:-:S04]  /*38a0*/  LOP3.LUT R2, R2, UR5, RZ, 0x3c, !PT ;  /* 0x0000000502027c12 */ /* 0x000fc8000f8e3cff */
[----:B------:R-:W-:Y:S01]  /*38b0*/  SHF.L.U32 R2, R2, 0x1f, RZ ;  /* 0x0000001f02027819 */ /* 0x000fe200000006ff */
[----:B-1----:R-:W-:-:S07]  /*38c0*/  IMAD.U32 R0, RZ, RZ, UR4 ;  /* 0x00000004ff007e24 */ /* 0x002fce000f8e00ff */
.L_x_70:
[----:B-1----:R1:W2:Y:S02]  /*38d0*/  SYNCS.PHASECHK.TRANS64.TRYWAIT P0, [R0+URZ], R2 ;  /* 0x00000002000075a7 */ /* 0x0022a400080011ff */
[----:B--2---:R-:W-:Y:S05]  /*38e0*/  @!P0 NANOSLEEP.SYNCS 0x989680 ;  /* 0x009896800000895d */ /* 0x004fea0003900000 */
[----:B------:R-:W2:Y:S02]  /*38f0*/  @!P0 SYNCS.PHASECHK.TRANS64 P0, [R0+URZ], R2 ;  /* 0x00000002000085a7 */ /* 0x000ea400080010ff */
[----:B--2---:R-:W-:Y:S05]  /*3900*/  @P0 EXIT ;  /* 0x000000000000094d */ /* 0x004fea0003800000 */
[----:B------:R-:W-:Y:S05]  /*3910*/  BRA `(.L_x_70) ;  /* 0xfffffffc00ec7947 */ /* 0x000fea000383ffff */
.L_x_23:
[----:B------:R-:W-:-:S04]  /*3920*/  UISETP.NE.AND UP0, UPT, UR48, URZ, UPT ;  /* 0x000000ff3000728c */ /* 0x000fc8000bf05270 */
[----:B------:R-:W-:-:S09]  /*3930*/  UISETP.NE.OR UP0, UPT, UR22, 0x1, UP0 ;  /* 0x000000011600788c */ /* 0x000fd20008705670 */
[----:B------:R-:W-:Y:S05]  /*3940*/  BRA.U UP0, `(.L_x_71) ;  /* 0x0000000500487547 */ /* 0x000fea000b800000 */
[----:B------:R-:W-:Y:S01]  /*3950*/  ISETP.GE.U32.AND P2, PT, R0, 0x4, PT ;  /* 0x000000040000780c */ /* 0x000fe20003f46070 */
[----:B------:R-:W-:Y:S01]  /*3960*/  IMAD.MOV.U32 R12, RZ, RZ, 0x1 ;  /* 0x00000001ff0c7424 */ /* 0x000fe200078e00ff */
[----:B------:R-:W-:Y:S02]  /*3970*/  CS2R R10, SRZ ;  /* 0x00000000000a7805 */ /* 0x000fe4000001ff00 */
[----:B------:R-:W-:Y:S01]  /*3980*/  CS2R R8, SRZ ;  /* 0x0000000000087805 */ /* 0x000fe2000001ff00 */
[----:B------:R-:W-:Y:S01]  /*3990*/  UMOV UR6, 0x400 ;  /* 0x0000040000067882 */ /* 0x000fe20000000000 */
[----:B------:R-:W-:Y:S01]  /*39a0*/  UMOV UR5, URZ ;  /* 0x000000ff00057c82 */ /* 0x000fe20008000000 */
[----:B------:R-:W-:-:S12]  /*39b0*/  ULEA UR6, UR48, UR6, 0x18 ;  /* 0x0000000630067291 */ /* 0x000fd8000f8ec0ff */
.L_x_75:
[----:B------:R-:W-:Y:S02]  /*39c0*/  LEA R2, R8, UR6, 0x3 ;  /* 0x0000000608027c11 */ /* 0x000fe4000f8e18ff */
[----:B------:R-:W-:-:S03]  /*39d0*/  SHF.L.U32 R4, R9, 0x1f, RZ ;  /* 0x0000001f09047819 */ /* 0x000fc600000006ff */
[----:B------:R-:W-:Y:S01]  /*39e0*/  VIADD R5, R2, 0x240 ;  /* 0x0000024002057836 */ /* 0x000fe20000000000 */
[----:B------:R-:W1:Y:S02]  /*39f0*/  SYNCS.PHASECHK.TRANS64.TRYWAIT P0, [R2+URZ+0x230], R4 ;  /* 0x00023004020075a7 */ /* 0x000e6400080011ff */
[----:B-1----:R-:W-:Y:S05]  /*3a00*/  @!P0 BRA `(.L_x_72) ;  /* 0x0000004800308947 */ /* 0x002fea0003800000 */
.L_x_182:
[----:B------:R-:W-:Y:S01]  /*3a10*/  ULEA UR4, UR5, UR6, 0x3 ;  /* 0x0000000605047291 */ /* 0x000fe2000f8e18ff */
[----:B-1----:R-:W-:Y:S01]  /*3a20*/  PRMT R2, RZ, 0x654, R5 ;  /* 0x00000654ff027816 */ /* 0x002fe20000000005 */
[----:B------:R-:W-:Y:S01]  /*3a30*/  @!P2 IMAD.MOV.U32 R4, RZ, RZ, 0x10 ;  /* 0x00000010ff04a424 */ /* 0x000fe200078e00ff */
[----:B------:R-:W-:Y:S01]  /*3a40*/  SHF.L.U32 R5, R12, 0x1f, RZ ;  /* 0x0000001f0c057819 */ /* 0x000fe200000006ff */
[----:B------:R-:W-:Y:S01]  /*3a50*/  UIADD3 UR7, UPT, UPT, UR4, 0x1d0, URZ ;  /* 0x000001d004077890 */ /* 0x000fe2000fffe0ff */
[----:B------:R1:W-:Y:S05]  /*3a60*/  SYNCS.ARRIVE.TRANS64.RED.A1T0 RZ, [R2+URZ], RZ ;  /* 0x000000ff02ff79a7 */ /* 0x0003ea00081004ff */
[----:B------:R-:W-:Y:S01]  /*3a70*/  IMAD.U32 R6, RZ, RZ, UR7 ;  /* 0x00000007ff067e24 */ /* 0x000fe2000f8e00ff */
[----:B------:R-:W2:Y:S04]  /*3a80*/  SYNCS.PHASECHK.TRANS64.TRYWAIT P0, [UR4+0x1e0], R5 ;  /* 0x0001e005ff0075a7 */ /* 0x000ea80008001104 */
[----:B------:R-:W-:Y:S01]  /*3a90*/  PRMT R6, R0, 0x654, R6 ;  /* 0x0000065400067816 */ /* 0x000fe20000000006 */
[----:B-12---:R-:W-:Y:S06]  /*3aa0*/  @!P0 BRA `(.L_x_73) ;  /* 0x00000048001c8947 */ /* 0x006fec0003800000 */
.L_x_184:
[----:B------:R-:W-:Y:S01]  /*3ab0*/  ULEA UR8, UR5, UR6, 0x4 ;  /* 0x0000000605087291 */ /* 0x000fe2000f8e20ff */
[----:B------:R-:W-:Y:S01]  /*3ac0*/  SEL R3, R6, R3, !P2 ;  /* 0x0000000306037207 */ /* 0x000fe20005000000 */
[----:B------:R-:W-:Y:S01]  /*3ad0*/  UIADD3 UR9, UPT, UPT, UR4, 0x1d0, URZ ;  /* 0x000001d004097890 */ /* 0x000fe2000fffe0ff */
[----:B-1----:R-:W-:Y:S01]  /*3ae0*/  LEA R2, R11, UR6, 0x3 ;  /* 0x000000060b027c11 */ /* 0x002fe2000f8e18ff */
[----:B------:R-:W-:Y:S01]  /*3af0*/  UIADD3 UR8, UPT, UPT, UR8, 0x260, URZ ;  /* 0x0000026008087890 */ /* 0x000fe2000fffe0ff */
[----:B------:R1:W-:Y:S01]  /*3b00*/  @!P2 SYNCS.ARRIVE.TRANS64.RED RZ, [R3+URZ], R4 ;  /* 0x0000000403ffa9a7 */ /* 0x0003e200080004ff */
[----:B------:R-:W-:Y:S01]  /*3b10*/  UIADD3 UR4, UPT, UPT, UR5, 0x1, URZ ;  /* 0x0000000105047890 */ /* 0x000fe2000fffe0ff */
[----:B------:R-:W-:-:S03]  /*3b20*/  VIADD R8, R8, 0x1 ;  /* 0x0000000108087836 */ /* 0x000fc60000000000 */
[----:B------:R-:W-:Y:S02]  /*3b30*/  UISETP.NE.AND UP0, UPT, UR4, 0x2, UPT ;  /* 0x000000020400788c */ /* 0x000fe4000bf05270 */
[----:B------:R-:W-:Y:S01]  /*3b40*/  ISETP.NE.AND P0, PT, R8, 0x2, PT ;  /* 0x000000020800780c */ /* 0x000fe20003f05270 */
[----:B------:R-:W-:Y:S06]  /*3b50*/  UGETNEXTWORKID.BROADCAST [UR8], [UR9] ;  /* 0x00000000080073ca */ /* 0x000fec0008000100 */
[----:B------:R-:W-:Y:S02]  /*3b60*/  USEL UR7, URZ, 0x1, UP0 ;  /* 0x00000001ff077887 */ /* 0x000fe40008000000 */
[----:B------:R-:W-:-:S04]  /*3b70*/  USEL UR5, UR4, URZ, UP0 ;  /* 0x000000ff04057287 */ /* 0x000fc80008000000 */
[----:B------:R-:W-:Y:S02]  /*3b80*/  LOP3.LUT R12, R12, UR7, RZ, 0x3c, !PT ;  /* 0x000000070c0c7c12 */ /* 0x000fe4000f8e3cff */
[----:B-1----:R-:W-:-:S04]  /*3b90*/  SHF.L.U32 R4, R10, 0x1f, RZ ;  /* 0x0000001f0a047819 */ /* 0x002fc800000006ff */
[----:B------:R-:W1:Y:S02]  /*3ba0*/  SYNCS.PHASECHK.TRANS64.TRYWAIT P1, [R2+URZ+0x1d0], R4 ;  /* 0x0001d004020075a7 */ /* 0x000e6400080211ff */
[----:B-1----:R-:W-:Y:S05]  /*3bb0*/  @!P1 BRA `(.L_x_74) ;  /* 0x0000004400f09947 */ /* 0x002fea0003800000 */
.L_x_185:
[C---:B-1----:R-:W-:Y:S01]  /*3bc0*/  LEA R4, R11.reuse, UR6, 0x4 ;  /* 0x000000060b047c11 */ /* 0x042fe2000f8e20ff */
[----:B------:R-:W-:Y:S01]  /*3bd0*/  VIADD R2, R2, 0x1e0 ;  /* 0x000001e002027836 */ /* 0x000fe20000000000 */
[----:B------:R-:W-:Y:S01]  /*3be0*/  SEL R8, R8, RZ, P0 ;  /* 0x000000ff08087207 */ /* 0x000fe20000000000 */
[----:B------:R-:W-:-:S03]  /*3bf0*/  VIADD R11, R11, 0x1 ;  /* 0x000000010b0b7836 */ /* 0x000fc60000000000 */
[----:B------:R-:W1:Y:S01]  /*3c00*/  LDS.128 R4, [R4+0x260] ;  /* 0x0002600004047984 */ /* 0x000e620000000c00 */
[----:B------:R-:W-:Y:S02]  /*3c10*/  PRMT R2, RZ, 0x654, R2 ;  /* 0x00000654ff027816 */ /* 0x000fe40000000002 */
[C---:B------:R-:W-:Y:S01]  /*3c20*/  ISETP.NE.AND P1, PT, R11.reuse, 0x2, PT ;  /* 0x000000020b00780c */ /* 0x040fe20003f25270 */
[----:B------:R-:W-:Y:S01]  /*3c30*/  @!PT LDS RZ, [RZ] ;  /* 0x00000000fffff984 */ /* 0x000fe20000000800 */
[----:B------:R-:W-:Y:S01]  /*3c40*/  @!PT LDS RZ, [RZ] ;  /* 0x00000000fffff984 */ /* 0x000fe20000000800 */
[----:B------:R-:W-:Y:S01]  /*3c50*/  @!PT LDS RZ, [RZ] ;  /* 0x00000000fffff984 */ /* 0x000fe20000000800 */
[----:B------:R-:W-:Y:S01]  /*3c60*/  @!PT LDS RZ, [RZ] ;  /* 0x00000000fffff984 */ /* 0x000fe20000000800 */
[----:B------:R2:W-:Y:S06]  /*3c70*/  MEMBAR.ALL.CTA ;  /* 0x0000000000007992 */ /* 0x0005ec0000008000 */
[----:B--2---:R-:W2:Y:S01]  /*3c80*/  FENCE.VIEW.ASYNC.S ;  /* 0x00000000000073c6 */ /* 0x004ea20000000000 */
[----:B------:R-:W-:Y:S01]  /*3c90*/  SEL R11, R11, RZ, P1 ;  /* 0x000000ff0b0b7207 */ /* 0x000fe20000800000 */
[----:B--2---:R2:W-:Y:S01]  /*3ca0*/  SYNCS.ARRIVE.TRANS64.RED.A1T0 RZ, [R2+URZ], RZ ;  /* 0x000000ff02ff79a7 */ /* 0x0045e200081004ff */
[----:B-1----:R-:W-:-:S02]  /*3cb0*/  LOP3.LUT P3, RZ, R6, 0x1, RZ, 0xc0, !PT ;  /* 0x0000000106ff7812 */ /* 0x002fc4000786c0ff */
[----:B------:R-:W-:-:S04]  /*3cc0*/  SEL R4, RZ, 0x1, P1 ;  /* 0x00000001ff047807 */ /* 0x000fc80000800000 */
[----:B------:R-:W-:Y:S02]  /*3cd0*/  LOP3.LUT R10, R10, R4, RZ, 0x3c, !PT ;  /* 0x000000040a0a7212 */ /* 0x000fe400078e3cff */
[----:B--2---:R-:W-:-:S04]  /*3ce0*/  SEL R2, RZ, 0x1, P0 ;  /* 0x00000001ff027807 */ /* 0x004fc80000000000 */
[----:B------:R-:W-:Y:S01]  /*3cf0*/  LOP3.LUT R9, R9, R2, RZ, 0x3c, !PT ;  /* 0x0000000209097212 */ /* 0x000fe200078e3cff */
[----:B------:R-:W-:Y:S06]  /*3d00*/  @P3 BRA `(.L_x_75) ;  /* 0xfffffffc002c3947 */ /* 0x000fec000383ffff */
[----:B------:R-:W-:Y:S01]  /*3d10*/  ULEA UR4, UR5, UR6, 0x3 ;  /* 0x0000000605047291 */ /* 0x000fe2000f8e18ff */
[----:B------:R-:W-:-:S08]  /*3d20*/  SHF.L.U32 R2, R12, 0x1f, RZ ;  /* 0x0000001f0c027819 */ /* 0x000fd000000006ff */
[----:B------:R-:W1:Y:S02]  /*3d30*/  SYNCS.PHASECHK.TRANS64 P0, [UR4+0x1e0], R2 ;  /* 0x0001e002ff0075a7 */ /* 0x000e640008001004 */
[----:B-1----:R-:W-:Y:S05]  /*3d40*/  @P0 BRA `(.L_x_76) ;  /* 0x0000000000080947 */ /* 0x002fea0003800000 */
[----:B------:R-:W1:Y:S02]  /*3d50*/  SYNCS.PHASECHK.TRANS64.TRYWAIT P0, [UR4+0x1e0], R2 ;  /* 0x0001e002ff0075a7 */ /* 0x000e640008001104 */
[----:B-1----:R-:W-:Y:S05]  /*3d60*/  @!P0 BRA `(.L_x_77) ;  /* 0x0000004400988947 */ /* 0x002fea0003800000 */
.L_x_76:
[----:B------:R-:W-:-:S04]  /*3d70*/  UIADD3 UR7, UPT, UPT, UR5, 0x1, URZ ;  /* 0x0000000105077890 */ /* 0x000fc8000fffe0ff */
[----:B------:R-:W-:-:S04]  /*3d80*/  UISETP.NE.AND UP0, UPT, UR7, 0x2, UPT ;  /* 0x000000020700788c */ /* 0x000fc8000bf05270 */
[----:B------:R-:W-:Y:S02]  /*3d90*/  USEL UR8, URZ, 0x1, UP0 ;  /* 0x00000001ff087887 */ /* 0x000fe40008000000 */
[----:B------:R-:W-:-:S04]  /*3da0*/  USEL UR7, UR7, URZ, UP0 ;  /* 0x000000ff07077287 */ /* 0x000fc80008000000 */
[----:B------:R-:W-:Y:S01]  /*3db0*/  ULEA UR7, UR7, UR6, 0x3 ;  /* 0x0000000607077291 */ /* 0x000fe2000f8e18ff */
[----:B-1----:R-:W-:-:S04]  /*3dc0*/  LOP3.LUT R2, R12, UR8, RZ, 0x3c, !PT ;  /* 0x000000080c027c12 */ /* 0x002fc8000f8e3cff */
[----:B------:R-:W-:-:S04]  /*3dd0*/  SHF.L.U32 R0, R2, 0x1f, RZ ;  /* 0x0000001f02007819 */ /* 0x000fc800000006ff */
[----:B------:R-:W1:Y:S02]  /*3de0*/  SYNCS.PHASECHK.TRANS64 P0, [UR7+0x1e0], R0 ;  /* 0x0001e000ff0075a7 */ /* 0x000e640008001007 */
[----:B-1----:R-:W-:Y:S05]  /*3df0*/  @P0 EXIT ;  /* 0x000000000000094d */ /* 0x002fea0003800000 */
[----:B------:R-:W-:Y:S02]  /*3e00*/  SHF.L.U32 R2, R2, 0x1f, RZ ;  /* 0x0000001f02027819 */ /* 0x000fe400000006ff */
[----:B------:R-:W-:-:S07]  /*3e10*/  MOV R0, UR7 ;  /* 0x0000000700007c02 */ /* 0x000fce0008000f00 */
.L_x_78:
[----:B-1----:R1:W2:Y:S02]  /*3e20*/  SYNCS.PHASECHK.TRANS64.TRYWAIT P0, [R0+URZ+0x1e0], R2 ;  /* 0x0001e002000075a7 */ /* 0x0022a400080011ff */
[----:B--2---:R-:W-:Y:S05]  /*3e30*/  @!P0 NANOSLEEP.SYNCS 0x989680 ;  /* 0x009896800000895d */ /* 0x004fea0003900000 */
[----:B------:R-:W2:Y:S02]  /*3e40*/  @!P0 SYNCS.PHASECHK.TRANS64 P0, [R0+URZ+0x1e0], R2 ;  /* 0x0001e002000085a7 */ /* 0x000ea400080010ff */
[----:B--2---:R-:W-:Y:S05]  /*3e50*/  @P0 EXIT ;  /* 0x000000000000094d */ /* 0x004fea0003800000 */
[----:B------:R-:W-:Y:S05]  /*3e60*/  BRA `(.L_x_78) ;  /* 0xfffffffc00ec7947 */ /* 0x000fea000383ffff */
.L_x_71:
[----:B------:R-:W-:Y:S05]  /*3e70*/  BRA.U UP4, `(.L_x_79) ;  /* 0x0000000d049c7547 */ /* 0x000fea000b800000 */
[----:B------:R-:W-:Y:S01]  /*3e80*/  UMOV UR4, 0x40 ;  /* 0x0000004000047882 */ /* 0x000fe20000000000 */
[----:B------:R-:W-:Y:S01]  /*3e90*/  NOP ;  /* 0x0000000000007918 */ /* 0x000fe20000000000 */
[----:B------:R-:W-:Y:S01]  /*3ea0*/  ULEA UR5, UR48, UR4, 0x18 ;  /* 0x0000000430057291 */ /* 0x000fe2000f8ec0ff */
[----:B------:R-:W-:Y:S02]  /*3eb0*/  UMOV UR6, 0x400 ;  /* 0x0000040000067882 */ /* 0x000fe40000000000 */
[----:B------:R-:W-:-:S06]  /*3ec0*/  ULEA UR6, UR48, UR6, 0x18 ;  /* 0x0000000630067291 */ /* 0x000fcc000f8ec0ff */
[----:B------:R-:W1:Y:S02]  /*3ed0*/  LDS.U8 R0, [UR5+0x1c] ;  /* 0x00001c05ff007984 */ /* 0x000e640008000000 */
[----:B-1----:R-:W-:-:S13]  /*3ee0*/  ISETP.NE.AND P0, PT, R0, RZ, PT ;  /* 0x000000ff0000720c */ /* 0x002fda0003f05270 */
[----:B------:R-:W-:Y:S05]  /*3ef0*/  @P0 BRA `(.L_x_80) ;  /* 0x0000000000580947 */ /* 0x000fea0003800000 */
[----:B------:R-:W-:-:S13]  /*3f00*/  ELECT P0, URZ, PT ;  /* 0x0000000000ff782f */ /* 0x000fda0003800000 */
[----:B------:R-:W-:Y:S05]  /*3f10*/  @!P0 BRA `(.L_x_81) ;  /* 0x0000000000608947 */ /* 0x000fea0003800000 */
[----:B------:R-:W-:Y:S01]  /*3f20*/  UMOV UR4, 0x10 ;  /* 0x0000001000047882 */ /* 0x000fe20000000000 */
[----:B------:R-:W-:Y:S01]  /*3f30*/  HFMA2 R0, -RZ, RZ, 0, 5.9604644775390625e-08 ;  /* 0x00000001ff007431 */ /* 0x000fe200000001ff */
[----:B------:R-:W-:-:S03]  /*3f40*/  MOV R3, 0xffff ;  /* 0x0000ffff00037802 */ /* 0x000fc60000000f00 */
[----:B------:R-:W-:Y:S04]  /*3f50*/  DEPBAR.LE SB1, 0x36 ;  /* 0x00009d800000791a */ /* 0x000fe80000000000 */
[----:B------:R-:W1:Y:S02]  /*3f60*/  UTCATOMSWS.FIND_AND_SET.ALIGN UP0, UR4, UR4 ;  /* 0x00000004000475e3 */ /* 0x000e640008000800 */
[----:B-1----:R-:W-:Y:S01]  /*3f70*/  MOV R4, UR4 ;  /* 0x0000000400047c02 */ /* 0x002fe20008000f00 */
[----:B------:R-:W-:Y:S06]  /*3f80*/  BRA.U UP0, `(.L_x_82) ;  /* 0x0000000100187547 */ /* 0x000fec000b800000 */
.L_x_83:
[----:B------:R-:W-:Y:S05]  /*3f90*/  NANOSLEEP 0x64 ;  /* 0x000000640000795d */ /* 0x000fea0003800000 */
[----:B------:R-:W-:-:S05]  /*3fa0*/  UMOV UR4, 0x10 ;  /* 0x0000001000047882 */ /* 0x000fca0000000000 */
[----:B------:R-:W-:Y:S04]  /*3fb0*/  DEPBAR.LE SB1, 0x36 ;  /* 0x00009d800000791a */ /* 0x000fe80000000000 */
[----:B------:R-:W1:Y:S02]  /*3fc0*/  UTCATOMSWS.FIND_AND_SET.ALIGN UP0, UR4, UR4 ;  /* 0x00000004000475e3 */ /* 0x000e640008000800 */
[----:B-1----:R-:W-:Y:S01]  /*3fd0*/  MOV R4, UR4 ;  /* 0x0000000400047c02 */ /* 0x002fe20008000f00 */
[----:B------:R-:W-:Y:S05]  /*3fe0*/  BRA.U !UP0, `(.L_x_83) ;  /* 0xfffffffd08e87547 */ /* 0x000fea000b83ffff */
.L_x_82:
[-C--:B------:R-:W-:Y:S02]  /*3ff0*/  SHF.L.U32 R3, R3, R4.reuse, RZ ;  /* 0x0000000403037219 */ /* 0x080fe400000006ff */
[----:B------:R-:W-:Y:S01]  /*4000*/  SHF.L.U32 R0, R0, R4, RZ ;  /* 0x0000000400007219 */ /* 0x000fe200000006ff */
[----:B------:R-:W-:Y:S02]  /*4010*/  IMAD.SHL.U32 R4, R4, 0x20, RZ ;  /* 0x0000002004047824 */ /* 0x000fe400078e00ff */
[----:B------:R1:W-:Y:S04]  /*4020*/  ATOMS.OR RZ, [UR5+0x14], R3 ;  /* 0x00001403ffff798c */ /* 0x0003e8000b000005 */
[----:B------:R1:W-:Y:S04]  /*4030*/  ATOMS.OR RZ, [UR5+0x18], R0 ;  /* 0x00001800ffff798c */ /* 0x0003e8000b000005 */
[----:B------:R1:W-:Y:S01]  /*4040*/  STS [UR6+0x280], R4 ;  /* 0x00028004ff007988 */ /* 0x0003e20008000806 */
[----:B------:R-:W-:Y:S05]  /*4050*/  BRA `(.L_x_81) ;  /* 0x0000000000107947 */ /* 0x000fea0003800000 */
.L_x_80:
[----:B------:R-:W-:Y:S02]  /*4060*/  MOV R0, 0xffffffff ;  /* 0xffffffff00007802 */ /* 0x000fe40000000f00 */
[----:B------:R-:W-:-:S03]  /*4070*/  MOV R4, 0x40a0 ;  /* 0x000040a000047802 */ /* 0x000fc60000000f00 */
[----:B------:R1:W-:Y:S04]  /*4080*/  STS [UR6+0x280], R0 ;  /* 0x00028000ff007988 */ /* 0x0003e80008000806 */
[----:B-1---5:R-:W-:Y:S05]  /*4090*/  CALL.REL.NOINC `($__internal_1_$__cuda_sm10x_tcgen05_guardrail_trap_phase_invalid_during_alloc) ;  /* 0x0000004800187944 */ /* 0x022fea0003c00000 */
.L_x_81:
[----:B------:R-:W-:Y:S05]  /*40a0*/  WARPSYNC.ALL ;  /* 0x0000000000007948 */ /* 0x000fea0003800000 */
[----:B------:R-:W2:Y:S01]  /*40b0*/  S2UR UR4, SR_CgaCtaId ;  /* 0x00000000000479c3 */ /* 0x000ea20000008800 */
[----:B------:R-:W-:Y:S01]  /*40c0*/  UMOV UR17, 0x400 ;  /* 0x0000040000117882 */ /* 0x000fe20000000000 */
[----:B------:R-:W-:-:S06]  /*40d0*/  NOP ;  /* 0x0000000000007918 */ /* 0x000fcc0000000000 */
[----:B------:R-:W-:Y:S06]  /*40e0*/  BAR.ARV 0x6, 0xa0 ;  /* 0x0182800000007b1d */ /* 0x000fec0000002000 */
[----:B------:R-:W3:Y:S01]  /*40f0*/  LDCU UR5, c[0x0][0x38c] ;  /* 0x00007180ff0577ac */ /* 0x000ee20008000800 */
[----:B------:R-:W-:Y:S01]  /*4100*/  LOP3.LUT R2, R2, 0xffff, RZ, 0xc0, !PT ;  /* 0x0000ffff02027812 */ /* 0x000fe200078ec0ff */
[----:B------:R-:W-:Y:S01]  /*4110*/  IMAD.MOV.U32 R11, RZ, RZ, 0x1 ;  /* 0x00000001ff0b7424 */ /* 0x000fe200078e00ff */
[----:B------:R-:W-:Y:S01]  /*4120*/  CS2R R8, SRZ ;  /* 0x0000000000087805 */ /* 0x000fe2000001ff00 */
[----:B------:R-:W4:Y:S01]  /*4130*/  LDCU UR8, c[0x0][0x38c] ;  /* 0x00007180ff0877ac */ /* 0x000f220008000800 */
[----:B------:R-:W-:Y:S01]  /*4140*/  R2UR UR19, R2 ;  /* 0x00000000021372ca */ /* 0x000fe200000e0000 */
[----:B------:R-:W-:Y:S01]  /*4150*/  IMAD.MOV.U32 R10, RZ, RZ, RZ ;  /* 0x000000ffff0a7224 */ /* 0x000fe200078e00ff */
[----:B------:R-:W-:Y:S01]  /*4160*/  UMOV UR22, URZ ;  /* 0x000000ff00167c82 */ /* 0x000fe20008000000 */
[----:B------:R-:W-:Y:S01]  /*4170*/  UMOV UR14, URZ ;  /* 0x000000ff000e7c82 */ /* 0x000fe20008000000 */
[----:B--2---:R-:W-:Y:S01]  /*4180*/  ULEA UR17, UR4, UR17, 0x18 ;  /* 0x0000001104117291 */ /* 0x004fe2000f8ec0ff */
[----:B------:R-:W-:Y:S01]  /*4190*/  UMOV UR26, 0x0 ;  /* 0x00000000001a7882 */ /* 0x000fe20000000000 */
[----:B------:R-:W-:-:S02]  /*41a0*/  UMOV UR27, 0x41004a0 ;  /* 0x041004a0001b7882 */ /* 0x000fc40000000000 */
[----:B------:R-:W-:Y:S02]  /*41b0*/  UIADD3 UR6, UPT, UPT, UR17, 0x2600, URZ ;  /* 0x0000260011067890 */ /* 0x000fe4000fffe0ff */
[----:B------:R-:W-:Y:S02]  /*41c0*/  UIADD3 UR7, UPT, UPT, UR17, 0x1d600, URZ ;  /* 0x0001d60011077890 */ /* 0x000fe4000fffe0ff */
[----:B---3--:R-:W-:Y:S01]  /*41d0*/  UIADD3 UR5, UPT, UPT, UR5, 0x3f, URZ ;  /* 0x0000003f05057890 */ /* 0x008fe2000fffe0ff */
[----:B-1----:R-:W1:Y:S01]  /*41e0*/  LDS R0, [UR17+0x280] ;  /* 0x00028011ff007984 */ /* 0x002e620008000800 */
[----:B------:R-:W-:Y:S02]  /*41f0*/  USHF.R.U32.HI UR6, URZ, 0x4, UR6 ;  /* 0x00000004ff067899 */ /* 0x000fe40008011606 */
[----:B------:R-:W-:Y:S02]  /*4200*/  USHF.R.S32.HI UR4, URZ, 0x1f, UR5 ;  /* 0x0000001fff047899 */ /* 0x000fe40008011405 */
[----:B------:R-:W-:-:S02]  /*4210*/  ULOP3.LUT UR6, UR6, 0x3fff, URZ, 0xc0, !UPT ;  /* 0x00003fff06067892 */ /* 0x000fc4000f8ec0ff */
[----:B------:R-:W-:Y:S02]  /*4220*/  ULEA.HI UR4, UR4, UR5, URZ, 0x6 ;  /* 0x0000000504047291 */ /* 0x000fe4000f8f30ff */
[----:B------:R-:W-:Y:S02]  /*4230*/  USHF.R.U32.HI UR5, URZ, 0x4, UR7 ;  /* 0x00000004ff057899 */ /* 0x000fe40008011607 */
[----:B------:R-:W-:Y:S02]  /*4240*/  USHF.R.S32.HI UR28, URZ, 0x6, UR4 ;  /* 0x00000006ff1c7899 */ /* 0x000fe40008011404 */
[----:B------:R-:W-:Y:S02]  /*4250*/  ULOP3.LUT UR5, UR5, 0x3fff, URZ, 0xc0, !UPT ;  /* 0x00003fff05057892 */ /* 0x000fe4000f8ec0ff */
[----:B------:R-:W-:Y:S02]  /*4260*/  UISETP.LT.AND UP0, UPT, UR28, 0x1, UPT ;  /* 0x000000011c00788c */ /* 0x000fe4000bf01270 */
[----:B------:R-:W-:-:S02]  /*4270*/  ULOP3.LUT UR20, UR6, 0x10000, URZ, 0xfc, !UPT ;  /* 0x0001000006147892 */ /* 0x000fc4000f8efcff */
[----:B------:R-:W-:Y:S02]  /*4280*/  USEL UR29, UR28, 0x1, !UP0 ;  /* 0x000000011c1d7887 */ /* 0x000fe4000c000000 */
[----:B------:R-:W-:Y:S02]  /*4290*/  ULOP3.LUT UR21, UR5, 0x10000, URZ, 0xfc, !UPT ;  /* 0x0001000005157892 */ /* 0x000fe4000f8efcff */
[----:B------:R-:W-:Y:S02]  /*42a0*/  UIADD3 UR29, UPT, UPT, -UR29, URZ, URZ ;  /* 0x000000ff1d1d7290 */ /* 0x000fe4000fffe1ff */
[----:B----4-:R-:W-:Y:S01]  /*42b0*/  UISETP.GE.AND UP4, UPT, UR8, 0x1, UPT ;  /* 0x000000010800788c */ /* 0x010fe2000bf86270 */
[----:B------:R-:W-:Y:S01]  /*42c0*/  UMOV UR24, 0x0 ;  /* 0x0000000000187882 */ /* 0x000fe20000000000 */
[----:B------:R-:W-:Y:S01]  /*42d0*/  UMOV UR25, 0x41004a0 ;  /* 0x041004a000197882 */ /* 0x000fe20000000000 */
[----:B-1----:R-:W-:-:S15]  /*42e0*/  R2UR UR30, R0 ;  /* 0x00000000001e72ca */ /* 0x002fde00000e0000 */
.L_x_90:
[----:B------:R-:W-:Y:S02]  /*42f0*/  LEA R0, R10, UR17, 0x3 ;  /* 0x000000110a007c11 */ /* 0x000fe4000f8e18ff */
[----:B------:R-:W-:Y:S02]  /*4300*/  SHF.L.U32 R2, R9, 0x1f, RZ ;  /* 0x0000001f09027819 */ /* 0x000fe400000006ff */
[----:B------:R-:W-:Y:S01]  /*4310*/  PLOP3.LUT P0, PT, PT, PT, UP4, 0x80, 0x8 ;  /* 0x000000000008781c */ /* 0x000fe20003f0f048 */
[----:B------:R-:W-:Y:S01]  /*4320*/  VIADD R3, R0, 0x1e0 ;  /* 0x000001e000037836 */ /* 0x000fe20000000000 */
[----:B-1----:R-:W1:Y:S02]  /*4330*/  SYNCS.PHASECHK.TRANS64.TRYWAIT P1, [R0+URZ+0x1d0], R2 ;  /* 0x0001d002000075a7 */ /* 0x002e6400080211ff */
[----:B-1-3--:R-:W-:Y:S09]  /*4340*/  @!P1 BRA `(.L_x_84) ;  /* 0x0000004000389947 */ /* 0x00aff20003800000 */
.L_x_187:
[----:B------:R-:W-:Y:S01]  /*4350*/  LEA R4, R10, UR17, 0x4 ;  /* 0x000000110a047c11 */ /* 0x000fe2000f8e20ff */
[----:B------:R-:W-:Y:S01]  /*4360*/  @UP4 ULEA UR4, UR14, UR17, 0x3 ;  /* 0x000000110e044291 */ /* 0x000fe2000f8e18ff */
[----:B------:R-:W-:Y:S01]  /*4370*/  PLOP3.LUT P2, PT, PT, PT, PT, 0x80, 0x8 ;  /* 0x000000000008781c */ /* 0x000fe20003f4f070 */
[----:B------:R-:W-:Y:S01]  /*4380*/  ULEA UR23, UR22, UR17, 0x3 ;  /* 0x0000001116177291 */ /* 0x000fe2000f8e18ff */
[----:B------:R-:W-:Y:S02]  /*4390*/  PRMT R3, RZ, 0x654, R3 ;  /* 0x00000654ff037816 */ /* 0x000fe40000000003 */
[----:B------:R-:W2:Y:S01]  /*43a0*/  LDS.128 R4, [R4+0x260] ;  /* 0x0002600004047984 */ /* 0x000ea20000000c00 */
[----:B-1----:R-:W-:Y:S02]  /*43b0*/  @P0 SHF.L.U32 R2, R8, 0x1f, RZ ;  /* 0x0000001f08020819 */ /* 0x002fe400000006ff */
[----:B------:R-:W-:Y:S01]  /*43c0*/  SHF.L.U32 R0, R11, 0x1f, RZ ;  /* 0x0000001f0b007819 */ /* 0x000fe200000006ff */
[----:B------:R-:W-:Y:S01]  /*43d0*/  @!PT LDS RZ, [RZ] ;  /* 0x00000000fffff984 */ /* 0x000fe20000000800 */
[----:B------:R-:W-:Y:S01]  /*43e0*/  @!PT LDS RZ, [RZ] ;  /* 0x00000000fffff984 */ /* 0x000fe20000000800 */
[----:B------:R-:W-:Y:S01]  /*43f0*/  @!PT LDS RZ, [RZ] ;  /* 0x00000000fffff984 */ /* 0x000fe20000000800 */
[----:B------:R-:W-:Y:S01]  /*4400*/  @!PT LDS RZ, [RZ] ;  /* 0x00000000fffff984 */ /* 0x000fe20000000800 */
[----:B------:R1:W-:Y:S06]  /*4410*/  MEMBAR.ALL.CTA ;  /* 0x0000000000007992 */ /* 0x0003ec0000008000 */
[----:B-1----:R-:W1:Y:S02]  /*4420*/  FENCE.VIEW.ASYNC.S ;  /* 0x00000000000073c6 */ /* 0x002e640000000000 */
[----:B-1----:R1:W-:Y:S01]  /*4430*/  SYNCS.ARRIVE.TRANS64.RED.A1T0 RZ, [R3+URZ], RZ ;  /* 0x000000ff03ff79a7 */ /* 0x0023e200081004ff */
[----:B------:R1:W3:Y:S01]  /*4440*/  @P0 SYNCS.PHASECHK.TRANS64.TRYWAIT P2, [UR4], R2 ;  /* 0x00000002ff0005a7 */ /* 0x0002e20008041104 */
[----:B------:R-:W-:Y:S01]  /*4450*/  ULEA.HI UR4, UR22, UR22, URZ, 0x1 ;  /* 0x0000001616047291 */ /* 0x000fe2000f8f08ff */
[----:B--2---:R-:W-:-:S03]  /*4460*/  LOP3.LUT P1, RZ, R6, 0x1, RZ, 0xc0, !PT ;  /* 0x0000000106ff7812 */ /* 0x004fc6000782c0ff */
[----:B------:R-:W-:Y:S02]  /*4470*/  USHF.L.U32 UR18, UR4, 0x5, URZ ;  /* 0x0000000504127899 */ /* 0x000fe400080006ff */
[----:B------:R-:W-:Y:S02]  /*4480*/  ULOP3.LUT UR4, UR4, 0xffe, URZ, 0xc0, !UPT ;  /* 0x00000ffe04047892 */ /* 0x000fe4000f8ec0ff */
[----:B------:R-:W-:Y:S02]  /*4490*/  ULOP3.LUT UR18, UR18, 0xffffffc0, URZ, 0xc0, !UPT ;  /* 0xffffffc012127892 */ /* 0x000fe4000f8ec0ff */
[----:B------:R-:W-:Y:S02]  /*44a0*/  UIADD3 UR4, UPT, UPT, -UR4, UR22, URZ ;  /* 0x0000001604047290 */ /* 0x000fe4000fffe1ff */
[----:B------:R-:W-:Y:S01]  /*44b0*/  UIADD3 UR18, UPT, UPT, UR30, UR18, URZ ;  /* 0x000000121e127290 */ /* 0x000fe2000fffe0ff */
[----:B------:R-:W2:Y:S03]  /*44c0*/  SYNCS.PHASECHK.TRANS64.TRYWAIT P0, [UR23+0x210], R0 ;  /* 0x00021000ff0075a7 */ /* 0x000ea60008001117 */
[----:B------:R-:W-:Y:S01]  /*44d0*/  ULEA UR18, UR4, UR18, 0x14 ;  /* 0x0000001204127291 */ /* 0x000fe2000f8ea0ff */
[----:B-123--:R-:W-:Y:S11]  /*44e0*/  @!P0 BRA `(.L_x_85) ;  /* 0x0000003c00e48947 */ /* 0x00eff60003800000 */
.L_x_189:
[----:B------:R-:W-:Y:S01]  /*44f0*/  IADD3 R10, PT, PT, R10, 0x1, RZ ;  /* 0x000000010a0a7810 */ /* 0x000fe20007ffe0ff */
[----:B------:R-:W-:Y:S06]  /*4500*/  BRA.U !UP4, `(.L_x_86) ;  /* 0x000000010c987547 */ /* 0x000fec000b800000 */
[----:B------:R-:W-:Y:S01]  /*4510*/  UPLOP3.LUT UP2, UPT, UPT, UPT, UPT, 0x40, 0x4 ;  /* 0x000000000004789c */ /* 0x000fe20003f4e870 */
[----:B------:R-:W-:Y:S01]  /*4520*/  UMOV UR16, UR29 ;  /* 0x0000001d00107c82 */ /* 0x000fe20008000000 */
[----:B------:R-:W-:Y:S01]  /*4530*/  UMOV UR15, UR28 ;  /* 0x0000001c000f7c82 */ /* 0x000fe20008000000 */
[----:B------:R-:W-:-:S08]  /*4540*/  UMOV UR6, UR14 ;  /* 0x0000000e00067c82 */ /* 0x000fd00008000000 */
.L_x_89:
[----:B------:R-:W-:Y:S02]  /*4550*/  UIADD3 UR16, UPT, UPT, UR16, 0x1, URZ ;  /* 0x0000000110107890 */ /* 0x000fe4000fffe0ff */
[----:B--2---:R-:W-:Y:S02]  /*4560*/  ULEA UR5, UR6, UR17, 0x3 ;  /* 0x0000001106057291 */ /* 0x004fe4000f8e18ff */
[----:B------:R-:W-:Y:S01]  /*4570*/  UISETP.NE.AND UP3, UPT, UR16, URZ, UPT ;  /* 0x000000ff1000728c */ /* 0x000fe2000bf65270 */
[----:B---3--:R-:W-:Y:S10]  /*4580*/  @P2 BRA `(.L_x_87) ;  /* 0x00000000000c2947 */ /* 0x008ff40003800000 */
[----:B-1----:R-:W-:Y:S04]  /*4590*/  SHF.L.U32 R2, R8, 0x1f, RZ ;  /* 0x0000001f08027819 */ /* 0x002fe800000006ff */
[----:B------:R-:W1:Y:S02]  /*45a0*/  SYNCS.PHASECHK.TRANS64.TRYWAIT P0, [UR5], R2 ;  /* 0x00000002ff0075a7 */ /* 0x000e640008001105 */
[----:B-1----:R-:W-:Y:S05]  /*45b0*/  @!P0 BRA `(.L_x_88) ;  /* 0x0000003c00c88947 */ /* 0x002fea0003800000 */
.L_x_87:
[----:B------:R-:W-:Y:S01]  /*45c0*/  UISETP.NE.AND UP0, UPT, UR15, 0x1, UPT ;  /* 0x000000010f00788c */ /* 0x000fe2000bf05270 */
[----:B------:R-:W-:Y:S01]  /*45d0*/  PLOP3.LUT P2, PT, PT, PT, PT, 0x80, 0x8 ;  /* 0x000000000008781c */ /* 0x000fe20003f4f070 */
[----:B------:R-:W-:Y:S02]  /*45e0*/  UIADD3 UR4, UPT, UPT, UR6, 0x1, URZ ;  /* 0x0000000106047890 */ /* 0x000fe4000fffe0ff */
[----:B------:R-:W-:Y:S02]  /*45f0*/  ULEA UR12, UR6, UR21, 0x8 ;  /* 0x00000015060c7291 */ /* 0x000fe4000f8e40ff */
[----:B------:R-:W-:Y:S01]  /*4600*/  UISETP.NE.AND UP1, UPT, UR4, 0x1b, UPT ;  /* 0x0000001b0400788c */ /* 0x000fe2000bf25270 */
[----:B------:R-:W-:Y:S01]  /*4610*/  PLOP3.LUT P0, PT, PT, PT, UP0, 0x80, 0x8 ;  /* 0x000000000008781c */ /* 0x000fe20003f0f008 */
[----:B------:R-:W-:Y:S02]  /*4620*/  UIADD3 UR10, UPT, UPT, UR12, 0x2, URZ ;  /* 0x000000020c0a7890 */ /* 0x000fe4000fffe0ff */
[----:B------:R-:W-:Y:S02]  /*4630*/  USEL UR7, URZ, 0x1, UP1 ;  /* 0x00000001ff077887 */ /* 0x000fe40008800000 */
[----:B------:R-:W-:Y:S02]  /*4640*/  USEL UR14, UR4, URZ, UP1 ;  /* 0x000000ff040e7287 */ /* 0x000fe40008800000 */
[----:B------:R-:W-:Y:S02]  /*4650*/  UIADD3 UR15, UPT, UPT, UR15, -0x1, URZ ;  /* 0xffffffff0f0f7890 */ /* 0x000fe4000fffe0ff */
[----:B------:R-:W-:Y:S01]  /*4660*/  @UP0 ULEA UR4, UR14, UR17, 0x3 ;  /* 0x000000110e040291 */ /* 0x000fe2000f8e18ff */
[----:B------:R-:W-:Y:S01]  /*4670*/  LOP3.LUT R8, R8, UR7, RZ, 0x3c, !PT ;  /* 0x0000000708087c12 */ /* 0x000fe2000f8e3cff */
[----:B------:R-:W-:Y:S01]  /*4680*/  UIADD3 UR7, UPT, UPT, UR5, 0xd8, URZ ;  /* 0x000000d805077890 */ /* 0x000fe2000fffe0ff */
[----:B------:R-:W-:Y:S02]  /*4690*/  UMOV UR13, 0x80004020 ;  /* 0x80004020000d7882 */ /* 0x000fe40000000000 */
[----:B-1----:R-:W-:Y:S01]  /*46a0*/  @P0 SHF.L.U32 R0, R8, 0x1f, RZ ;  /* 0x0000001f08000819 */ /* 0x002fe200000006ff */
[----:B------:R-:W-:Y:S01]  /*46b0*/  UMOV UR5, 0x80004020 ;  /* 0x8000402000057882 */ /* 0x000fe20000000000 */
[----:B------:R-:W-:Y:S01]  /*46c0*/  UMOV UR11, 0x80004020 ;  /* 0x80004020000b7882 */ /* 0x000fe20000000000 */
[----:B------:R-:W-:Y:S01]  /*46d0*/  UMOV UR9, 0x80004020 ;  /* 0x8000402000097882 */ /* 0x000fe20000000000 */
[----:B------:R2:W3:Y:S01]  /*46e0*/  @P0 SYNCS.PHASECHK.TRANS64.TRYWAIT P2, [UR4], R0 ;  /* 0x00000000ff0005a7 */ /* 0x0004e20008041104 */
[----:B------:R-:W-:Y:S03]  /*46f0*/  ULEA UR4, UR6, UR20, 0x8 ;  /* 0x0000001406047291 */ /* 0x000fe6000f8e40ff */
[----:B------:R-:W-:Y:S01]  /*4700*/  UMOV UR6, UR14 ;  /* 0x0000000e00067c82 */ /* 0x000fe20008000000 */
[----:B------:R-:W-:Y:S05]  /*4710*/  UIADD3 UR8, UPT, UPT, UR4, 0x2, URZ ;  /* 0x0000000204087890 */ /* 0x000fea000fffe0ff */
[----:B------:R2:W-:Y:S01]  /*4720*/  UTCIMMA gdesc[UR4], gdesc[UR12], tmem[UR18], tmem[UR26], idesc[UR27], UP2 ;  /* 0x00ff1a0c040075ea */ /* 0x0005e20009000112 */
[----:B------:R-:W-:Y:S03]  /*4730*/  UPLOP3.LUT UP2, UPT, UPT, UPT, UPT, 0x80, 0x8 ;  /* 0x000000000008789c */ /* 0x000fe60003f4f070 */
[----:B------:R2:W-:Y:S01]  /*4740*/  UTCIMMA gdesc[UR8], gdesc[UR10], tmem[UR18], tmem[UR24], idesc[UR25], UPT ;  /* 0x00ff180a080075ea */ /* 0x0005e2000b800112 */
[----:B------:R2:W-:Y:S01]  /*4750*/  UTCBAR.MULTICAST [UR7], URZ, UR19 ;  /* 0x000000ff070073e9 */ /* 0x0005e20008000813 */
[----:B------:R-:W-:Y:S06]  /*4760*/  BRA.U UP3, `(.L_x_89) ;  /* 0xfffffffd03787547 */ /* 0x000fec000b83ffff */
.L_x_86:
[----:B--2---:R-:W-:Y:S01]  /*4770*/  UIADD3 UR4, UPT, UPT, UR22, 0x1, URZ ;  /* 0x0000000116047890 */ /* 0x004fe2000fffe0ff */
[C---:B------:R-:W-:Y:S01]  /*4780*/  ISETP.NE.AND P0, PT, R10.reuse, 0x2, PT ;  /* 0x000000020a00780c */ /* 0x040fe20003f05270 */
[----:B------:R-:W-:Y:S02]  /*4790*/  UIADD3 UR5, UPT, UPT, UR23, 0x1f0, URZ ;  /* 0x000001f017057890 */ /* 0x000fe4000fffe0ff */
[----:B------:R-:W-:Y:S01]  /*47a0*/  UISETP.NE.AND UP0, UPT, UR4, 0x4, UPT ;  /* 0x000000040400788c */ /* 0x000fe2000bf05270 */
[----:B-1----:R-:W-:Y:S02]  /*47b0*/  SEL R0, RZ, 0x1, P0 ;  /* 0x00000001ff007807 */ /* 0x002fe40000000000 */
[----:B------:R-:W-:Y:S01]  /*47c0*/  SEL R10, R10, RZ, P0 ;  /* 0x000000ff0a0a7207 */ /* 0x000fe20000000000 */
[----:B------:R-:W-:Y:S01]  /*47d0*/  USEL UR6, URZ, 0x1, UP0 ;  /* 0x00000001ff067887 */ /* 0x000fe20008000000 */
[----:B------:R-:W-:Y:S01]  /*47e0*/  LOP3.LUT R9, R9, R0, RZ, 0x3c, !PT ;  /* 0x0000000009097212 */ /* 0x000fe200078e3cff */
[----:B------:R-:W-:Y:S01]  /*47f0*/  USEL UR22, UR4, URZ, UP0 ;  /* 0x000000ff04167287 */ /* 0x000fe20008000000 */
[----:B------:R1:W-:Y:S03]  /*4800*/  UTCBAR [UR5], URZ ;  /* 0x000000ff050073e9 */ /* 0x0003e600080000ff */
[----:B------:R-:W-:Y:S01]  /*4810*/  LOP3.LUT R11, R11, UR6, RZ, 0x3c, !PT ;  /* 0x000000060b0b7c12 */ /* 0x000fe2000f8e3cff */
[----:B------:R-:W-:Y:S07]  /*4820*/  @P1 BRA `(.L_x_90) ;  /* 0xfffffff800b01947 */ /* 0x000fee000383ffff */
[----:B------:R-:W2:Y:S01]  /*4830*/  S2UR UR8, SR_CgaCtaId ;  /* 0x00000000000879c3 */ /* 0x000ea20000008800 */
[----:B------:R-:W-:Y:S01]  /*4840*/  ELECT P0, URZ, PT ;  /* 0x0000000000ff782f */ /* 0x000fe20003800000 */
[----:B------:R-:W-:Y:S01]  /*4850*/  IMAD.MOV.U32 R0, RZ, RZ, 0x1 ;  /* 0x00000001ff007424 */ /* 0x000fe200078e00ff */
[----:B------:R-:W-:Y:S01]  /*4860*/  UIADD3 UR17, UPT, UPT, UR17, 0x210, URZ ;  /* 0x0000021011117890 */ /* 0x000fe2000fffe0ff */
[----:B------:R-:W-:Y:S01]  /*4870*/  SHF.L.U32 R2, R11, 0x1f, RZ ;  /* 0x0000001f0b027819 */ /* 0x000fe200000006ff */
[----:B------:R-:W-:-:S03]  /*4880*/  UMOV UR4, 0x40 ;  /* 0x0000004000047882 */ /* 0x000fc60000000000 */
[----:B------:R-:W-:Y:S01]  /*4890*/  UVIRTCOUNT.DEALLOC.SMPOOL 0x80 ;  /* 0x000000800000784c */ /* 0x000fe20000000000 */
[----:B--2---:R-:W-:Y:S02]  /*48a0*/  ULEA UR8, UR8, UR4, 0x18 ;  /* 0x0000000408087291 */ /* 0x004fe4000f8ec0ff */
[----:B------:R-:W-:-:S07]  /*48b0*/  ULEA UR4, UR22, UR17, 0x3 ;  /* 0x0000001116047291 */ /* 0x000fce000f8e18ff */
[----:B------:R2:W-:Y:S02]  /*48c0*/  @P0 STS.U8 [UR8+0x1c], R0 ;  /* 0x00001c00ff000988 */ /* 0x0005e40008000008 */
[----:B------:R-:W4:Y:S02]  /*48d0*/  SYNCS.PHASECHK.TRANS64.TRYWAIT P0, [UR4], R2 ;  /* 0x00000002ff0075a7 */ /* 0x000f240008001104 */
[----:B--2-4-:R-:W-:Y:S05]  /*48e0*/  @!P0 BRA `(.L_x_91) ;  /* 0x0000003c00148947 */ /* 0x014fea0003800000 */
.L_x_192:
[----:B------:R-:W-:-:S04]  /*48f0*/  UIADD3 UR4, UPT, UPT, UR22, 0x1, URZ ;  /* 0x0000000116047890 */ /* 0x000fc8000fffe0ff */
[----:B------:R-:W-:-:S04]  /*4900*/  UISETP.NE.AND UP0, UPT, UR4, 0x4, UPT ;  /* 0x000000040400788c */ /* 0x000fc8000bf05270 */
[----:B------:R-:W-:Y:S02]  /*4910*/  USEL UR6, URZ, 0x1, UP0 ;  /* 0x00000001ff067887 */ /* 0x000fe40008000000 */
[----:B------:R-:W-:-:S04]  /*4920*/  USEL UR4, UR4, URZ, UP0 ;  /* 0x000000ff04047287 */ /* 0x000fc80008000000 */
[----:B-1----:R-:W-:Y:S01]  /*4930*/  ULEA UR5, UR4, UR17, 0x3 ;  /* 0x0000001104057291 */ /* 0x002fe2000f8e18ff */
[----:B--2---:R-:W-:-:S04]  /*4940*/  LOP3.LUT R2, R11, UR6, RZ, 0x3c, !PT ;  /* 0x000000060b027c12 */ /* 0x004fc8000f8e3cff */
[----:B------:R-:W-:-:S04]  /*4950*/  SHF.L.U32 R3, R2, 0x1f, RZ ;  /* 0x0000001f02037819 */ /* 0x000fc800000006ff */
[----:B------:R-:W1:Y:S02]  /*4960*/  SYNCS.PHASECHK.TRANS64.TRYWAIT P0, [UR5], R3 ;  /* 0x00000003ff0075a7 */ /* 0x000e640008001105 */
[----:B-1----:R-:W-:Y:S05]  /*4970*/  @!P0 BRA `(.L_x_92) ;  /* 0x0000003c00088947 */ /* 0x002fea0003800000 */
.L_x_194:
        /* <DEDUP_REMOVED lines=9> */
.L_x_196:
[----:B------:R-:W-:-:S04]  /*4a10*/  UIADD3 UR4, UPT, UPT, UR4, 0x1, URZ ;  /* 0x0000000104047890 */ /* 0x000fc8000fffe0ff */
[----:B------:R-:W-:-:S04]  /*4a20*/  UISETP.NE.AND UP0, UPT, UR4, 0x4, UPT ;  /* 0x000000040400788c */ /* 0x000fc8000bf05270 */
[----:B------:R-:W-:Y:S02]  /*4a30*/  USEL UR5, URZ, 0x1, UP0 ;  /* 0x00000001ff057887 */ /* 0x000fe40008000000 */
[----:B------:R-:W-:-:S04]  /*4a40*/  USEL UR4, UR4, URZ, UP0 ;  /* 0x000000ff04047287 */ /* 0x000fc80008000000 */
[----:B------:R-:W-:Y:S01]  /*4a50*/  ULEA UR4, UR4, UR17, 0x3 ;  /* 0x0000001104047291 */ /* 0x000fe2000f8e18ff */
[----:B------:R-:W-:-:S04]  /*4a60*/  LOP3.LUT R2, R2, UR5, RZ, 0x3c, !PT ;  /* 0x0000000502027c12 */ /* 0x000fc8000f8e3cff */
[----:B------:R-:W-:-:S04]  /*4a70*/  SHF.L.U32 R2, R2, 0x1f, RZ ;  /* 0x0000001f02027819 */ /* 0x000fc800000006ff */
[----:B------:R-:W2:Y:S02]  /*4a80*/  SYNCS.PHASECHK.TRANS64.TRYWAIT P0, [UR4], R2 ;  /* 0x00000002ff0075a7 */ /* 0x000ea40008001104 */
[----:B--2---:R-:W-:Y:S05]  /*4a90*/  @!P0 BRA `(.L_x_94) ;  /* 0x0000003800f08947 */ /* 0x004fea0003800000 */
.L_x_198:
[----:B------:R-:W-:Y:S01]  /*4aa0*/  NOP ;  /* 0x0000000000007918 */ /* 0x000fe20000000000 */
[----:B-1----:R-:W1:Y:S01]  /*4ab0*/  LDS R0, [UR8+0x14] ;  /* 0x00001408ff007984 */ /* 0x002e620008000800 */
[----:B------:R-:W-:Y:S01]  /*4ac0*/  ULOP3.LUT UR4, UR30, 0xffff, URZ, 0xc0, !UPT ;  /* 0x0000ffff1e047892 */ /* 0x000fe2000f8ec0ff */
[----:B------:R-:W-:Y:S01]  /*4ad0*/  UMOV UR5, 0xffff ;  /* 0x0000ffff00057882 */ /* 0x000fe20000000000 */
[----:B------:R-:W-:Y:S02]  /*4ae0*/  UMOV UR6, 0x1 ;  /* 0x0000000100067882 */ /* 0x000fe40000000000 */
[----:B------:R-:W-:-:S04]  /*4af0*/  USHF.R.U32.HI UR4, URZ, 0x5, UR4 ;  /* 0x00000005ff047899 */ /* 0x000fc80008011604 */
[----:B------:R-:W-:Y:S02]  /*4b00*/  USHF.L.U32 UR5, UR5, UR4, URZ ;  /* 0x0000000405057299 */ /* 0x000fe400080006ff */
[----:B------:R-:W-:-:S04]  /*4b10*/  USHF.L.U32 UR4, UR6, UR4, URZ ;  /* 0x0000000406047299 */ /* 0x000fc800080006ff */
[----:B-1----:R-:W-:-:S04]  /*4b20*/  LOP3.LUT R0, R0, UR5, RZ, 0xc0, !PT ;  /* 0x0000000500007c12 */ /* 0x002fc8000f8ec0ff */
[----:B------:R-:W-:-:S13]  /*4b30*/  ISETP.NE.AND P0, PT, R0, UR5, PT ;  /* 0x0000000500007c0c */ /* 0x000fda000bf05270 */
[----:B------:R-:W-:Y:S05]  /*4b40*/  @P0 BRA `(.L_x_95) ;  /* 0x0000000000580947 */ /* 0x000fea0003800000 */
[----:B------:R-:W1:Y:S02]  /*4b50*/  LDS R0, [UR8+0x18] ;  /* 0x00001808ff007984 */ /* 0x000e640008000800 */
[----:B-1----:R-:W-:-:S04]  /*4b60*/  LOP3.LUT R0, R0, UR4, RZ, 0xc0, !PT ;  /* 0x0000000400007c12 */ /* 0x002fc8000f8ec0ff */
[----:B------:R-:W-:-:S13]  /*4b70*/  ISETP.NE.AND P0, PT, R0, UR4, PT ;  /* 0x0000000400007c0c */ /* 0x000fda000bf05270 */
[----:B------:R-:W-:Y:S05]  /*4b80*/  @P0 BRA `(.L_x_96) ;  /* 0x00000000003c0947 */ /* 0x000fea0003800000 */
[----:B------:R-:W1:Y:S01]  /*4b90*/  S2R R2, SR_LANEID ;  /* 0x0000000000027919 */ /* 0x000e620000000000 */
[----:B------:R-:W-:-:S06]  /*4ba0*/  ULOP3.LUT UR5, URZ, UR5, URZ, 0x33, !UPT ;  /* 0x00000005ff057292 */ /* 0x000fcc000f8e33ff */
[----:B------:R-:W-:-:S04]  /*4bb0*/  IMAD.U32 R0, RZ, RZ, UR5 ;  /* 0x00000005ff007e24 */ /* 0x000fc8000f8e00ff */
[----:B------:R2:W4:Y:S02]  /*4bc0*/  REDUX UR7, R0 ;  /* 0x00000000000773c4 */ /* 0x0005240000000000 */
[----:B------:R1:W-:Y:S01]  /*4bd0*/  UTCATOMSWS.AND URZ, UR5 ;  /* 0x0000000500ff79e3 */ /* 0x0003e20008000000 */
[----:B--2---:R-:W-:Y:S01]  /*4be0*/  LOP3.LUT R0, RZ, UR4, RZ, 0x33, !PT ;  /* 0x00000004ff007c12 */ /* 0x004fe2000f8e33ff */
[----:B------:R-:W-:Y:S02]  /*4bf0*/  VOTEU.ANY UR4, UPT, PT ;  /* 0x0000000000047886 */ /* 0x000fe400038e0100 */
[----:B------:R-:W-:Y:S02]  /*4c00*/  UFLO.U32 UR4, UR4 ;  /* 0x00000004000472bd */ /* 0x000fe400080e0000 */
[----:B------:R-:W2:Y:S04]  /*4c10*/  REDUX UR6, R0 ;  /* 0x00000000000673c4 */ /* 0x000ea80000000000 */
[----:B-1----:R-:W-:-:S02]  /*4c20*/  ISETP.EQ.U32.AND P0, PT, R2, UR4, PT ;  /* 0x0000000402007c0c */ /* 0x002fc4000bf02070 */
[----:B----4-:R-:W-:-:S11]  /*4c30*/  MOV R2, UR7 ;  /* 0x0000000700027c02 */ /* 0x010fd60008000f00 */
[----:B------:R1:W-:Y:S01]  /*4c40*/  @P0 ATOMS.AND RZ, [UR8+0x14], R2 ;  /* 0x00001402ffff098c */ /* 0x0003e2000a800008 */
[----:B--2---:R-:W-:-:S05]  /*4c50*/  IMAD.U32 R0, RZ, RZ, UR6 ;  /* 0x00000006ff007e24 */ /* 0x004fca000f8e00ff */
[----:B------:R1:W-:Y:S01]  /*4c60*/  @P0 ATOMS.AND RZ, [UR8+0x18], R0 ;  /* 0x00001800ffff098c */ /* 0x0003e2000a800008 */
[----:B------:R-:W-:Y:S05]  /*4c70*/  BRA `(.L_x_97) ;  /* 0x0000000000147947 */ /* 0x000fea0003800000 */
.L_x_96:
[----:B------:R-:W-:Y:S02]  /*4c80*/  MOV R2, 0x4ca0 ;  /* 0x00004ca000027802 */ /* 0x000fe40000000f00 */
[----:B---3-5:R-:W-:Y:S05]  /*4c90*/  CALL.REL.NOINC `($__internal_0_$__cuda_sm10x_tcgen05_guardrail_trap_col_being_dealloced_not_returned_by_alloc) ;  /* 0x0000003c000c7944 */ /* 0x028fea0003c00000 */
[----:B------:R-:W-:Y:S05]  /*4ca0*/  BRA `(.L_x_97) ;  /* 0x0000000000087947 */ /* 0x000fea0003800000 */
.L_x_95:
[----:B------:R-:W-:Y:S02]  /*4cb0*/  MOV R2, 0x4cd0 ;  /* 0x00004cd000027802 */ /* 0x000fe40000000f00 */
[----:B---3-5:R-:W-:Y:S05]  /*4cc0*/  CALL.REL.NOINC `($__internal_2_$__cuda_sm10x_tcgen05_guardrail_trap_unallocated_columns_being_dealloced) ;  /* 0x0000003c00187944 */ /* 0x028fea0003c00000 */
.L_x_97:
[----:B------:R-:W-:Y:S01]  /*4cd0*/  NOP ;  /* 0x0000000000007918 */ /* 0x000fe20000000000 */
[----:B------:R-:W-:Y:S05]  /*4ce0*/  EXIT ;  /* 0x000000000000794d */ /* 0x000fea0003800000 */
.L_x_79:
[----:B------:R-:W-:-:S09]  /*4cf0*/  UISETP.NE.OR UP0, UPT, UR22, 0x3, !UP3 ;  /* 0x000000031600788c */ /* 0x000fd2000df05670 */
[----:B------:R-:W-:Y:S05]  /*4d00*/  BRA.U UP0, `(.L_x_98) ;  /* 0x0000000d00087547 */ /* 0x000fea000b800000 */
[----:B------:R-:W1:Y:S01]  /*4d10*/  LDCU UR26, c[0x0][0x370] ;  /* 0x00006e00ff1a77ac */ /* 0x000e620008000800 */
[----:B------:R-:W2:Y:S01]  /*4d20*/  LDC.64 R16, c[0x0][0x348] ;  /* 0x0000d200ff107b82 */ /* 0x000ea20000000a00 */
[----:B------:R-:W-:Y:S02]  /*4d30*/  HFMA2 R13, -RZ, RZ, 0, 0 ;  /* 0x00000000ff0d7431 */ /* 0x000fe400000001ff */
[----:B------:R-:W-:Y:S01]  /*4d40*/  IMAD.MOV.U32 R15, RZ, RZ, 0x1 ;  /* 0x00000001ff0f7424 */ /* 0x000fe200078e00ff */
[----:B------:R-:W1:Y:S01]  /*4d50*/  LDCU.128 UR28, c[0x0][0xb10] ;  /* 0x00016200ff1c77ac */ /* 0x000e620008000c00 */
[----:B------:R-:W-:Y:S01]  /*4d60*/  IMAD.MOV.U32 R14, RZ, RZ, RZ ;  /* 0x000000ffff0e7224 */ /* 0x000fe200078e00ff */
[----:B------:R-:W-:Y:S01]  /*4d70*/  MOV R12, 0x1000 ;  /* 0x00001000000c7802 */ /* 0x000fe20000000f00 */
[----:B------:R-:W3:Y:S01]  /*4d80*/  LDCU UR25, c[0x0][0x374] ;  /* 0x00006e80ff1977ac */ /* 0x000ee20008000800 */
[----:B------:R-:W4:Y:S01]  /*4d90*/  LDC.64 R2, c[0x0][0x888] ;  /* 0x00022200ff027b82 */ /* 0x000f220000000a00 */
[----:B------:R-:W3:Y:S01]  /*4da0*/  LDCU UR16, c[0x0][0xb0c] ;  /* 0x00016180ff1077ac */ /* 0x000ee20008000800 */
[----:B------:R-:W2:Y:S06]  /*4db0*/  LDCU UR35, c[0x0][0xb20] ;  /* 0x00016400ff2377ac */ /* 0x000eac0008000800 */
[----:B------:R-:W4:Y:S01]  /*4dc0*/  LDC.64 R4, c[0x0][0x890] ;  /* 0x00022400ff047b82 */ /* 0x000f220000000a00 */
[----:B------:R-:W2:Y:S01]  /*4dd0*/  LDCU UR4, c[0x0][0xb30] ;  /* 0x00016600ff0477ac */ /* 0x000ea20008000800 */
[----:B------:R-:W-:Y:S01]  /*4de0*/  UMOV UR17, 0x400 ;  /* 0x0000040000117882 */ /* 0x000fe20000000000 */
[----:B-1----:R-:W-:-:S02]  /*4df0*/  UIMAD.WIDE.U32 UR32, UR26, UR28, URZ ;  /* 0x0000001c1a2072a5 */ /* 0x002fc4000f8e00ff */
[----:B---3--:R-:W-:Y:S02]  /*4e00*/  UIMAD.WIDE.U32 UR6, UR25, UR31, URZ ;  /* 0x0000001f190672a5 */ /* 0x008fe4000f8e00ff */
[----:B------:R-:W-:Y:S02]  /*4e10*/  ULEA UR17, UR48, UR17, 0x18 ;  /* 0x0000001130117291 */ /* 0x000fe4000f8ec0ff */
[----:B------:R-:W-:Y:S02]  /*4e20*/  UPLOP3.LUT UP3, UPT, UPT, UPT, UPT, 0x40, 0x4 ;  /* 0x000000000004789c */ /* 0x000fe40003f6e870 */
[----:B------:R-:W-:Y:S01]  /*4e30*/  UIADD3 UR5, UPT, UPT, UR17, 0x1b0, URZ ;  /* 0x000001b011057890 */ /* 0x000fe2000fffe0ff */
[----:B------:R-:W-:Y:S01]  /*4e40*/  UMOV UR32, UR33 ;  /* 0x0000002100207c82 */ /* 0x000fe20008000000 */
[----:B------:R-:W-:Y:S01]  /*4e50*/  UMOV UR27, UR7 ;  /* 0x00000007001b7c82 */ /* 0x000fe20008000000 */
[----:B------:R-:W-:Y:S02]  /*4e60*/  UISETP.GE.AND UP0, UPT, UR40, 0x1, UPT ;  /* 0x000000012800788c */ /* 0x000fe4000bf06270 */
[----:B------:R-:W-:Y:S01]  /*4e70*/  UISETP.NE.AND UP4, UPT, UR40, 0x1, UPT ;  /* 0x000000012800788c */ /* 0x000fe2000bf85270 */
[----:B------:R-:W1:Y:S01]  /*4e80*/  LDCU.64 UR14, c[0x0][0xb28] ;  /* 0x00016500ff0e77ac */ /* 0x000e620008000a00 */
[----:B------:R-:W-:-:S02]  /*4e90*/  UISETP.NE.AND UP6, UPT, UR16, 0x1, UPT ;  /* 0x000000011000788c */ /* 0x000fc4000bfc5270 */
[----:B------:R-:W-:Y:S02]  /*4ea0*/  UISETP.NE.AND UP5, UPT, UR30, 0x1, UPT ;  /* 0x000000011e00788c */ /* 0x000fe4000bfa5270 */
[----:B------:R-:W-:Y:S02]  /*4eb0*/  UPRMT UR48, UR48, 0x654, UR5 ;  /* 0x0000065430307896 */ /* 0x000fe40008000005 */
[----:B------:R-:W-:Y:S02]  /*4ec0*/  USHF.R.U32.HI UR32, URZ, UR29, UR32 ;  /* 0x0000001dff207299 */ /* 0x000fe40008011620 */
[----:B--2---:R-:W-:Y:S02]  /*4ed0*/  USHF.R.U32.HI UR27, URZ, UR35, UR27 ;  /* 0x00000023ff1b7299 */ /* 0x004fe4000801161b */
[----:B------:R-:W-:-:S11]  /*4ee0*/  UISETP.NE.AND UP2, UPT, UR4, 0x1, UPT ;  /* 0x000000010400788c */ /* 0x000fd6000bf45270 */
.L_x_106:
[C---:B------:R-:W-:Y:S02]  /*4ef0*/  LEA R7, R14.reuse, UR17, 0x3 ;  /* 0x000000110e077c11 */ /* 0x040fe4000f8e18ff */
[----:B------:R-:W-:Y:S02]  /*4f00*/  SHF.L.U32 R0, R13, 0x1f, RZ ;  /* 0x0000001f0d007819 */ /* 0x000fe400000006ff */
[----:B------:R-:W-:Y:S02]  /*4f10*/  LEA R8, R14, UR17, 0x4 ;  /* 0x000000110e087c11 */ /* 0x000fe4000f8e20ff */
[----:B--2---:R-:W2:Y:S02]  /*4f20*/  SYNCS.PHASECHK.TRANS64.TRYWAIT P0, [R7+URZ+0x1d0], R0 ;  /* 0x0001d000070075a7 */ /* 0x004ea400080011ff */
[----:B--2---:R-:W-:Y:S05]  /*4f30*/  @!P0 BRA `(.L_x_99) ;  /* 0x0000003400e08947 */ /* 0x004fea0003800000 */
.L_x_199:
[----:B------:R-:W3:Y:S01]  /*4f40*/  LDS.128 R8, [R8+0x260] ;  /* 0x0002600008087984 */ /* 0x000ee20000000c00 */
[----:B------:R-:W-:Y:S01]  /*4f50*/  UISETP.GE.AND UP0, UPT, UR40, 0x1, UPT ;  /* 0x000000012800788c */ /* 0x000fe2000bf06270 */
[----:B------:R-:W-:Y:S01]  /*4f60*/  @!PT LDS RZ, [RZ] ;  /* 0x00000000fffff984 */ /* 0x000fe20000000800 */
[----:B------:R-:W-:Y:S01]  /*4f70*/  @!PT LDS RZ, [RZ] ;  /* 0x00000000fffff984 */ /* 0x000fe20000000800 */
[----:B------:R-:W-:Y:S01]  /*4f80*/  @!PT LDS RZ, [RZ] ;  /* 0x00000000fffff984 */ /* 0x000fe20000000800 */
[----:B------:R-:W-:Y:S01]  /*4f90*/  @!PT LDS RZ, [RZ] ;  /* 0x00000000fffff984 */ /* 0x000fe20000000800 */
[----:B------:R1:W-:Y:S06]  /*4fa0*/  MEMBAR.ALL.CTA ;  /* 0x0000000000007992 */ /* 0x0003ec0000008000 */
[----:B-1----:R-:W1:Y:S01]  /*4fb0*/  FENCE.VIEW.ASYNC.S ;  /* 0x00000000000073c6 */ /* 0x002e620000000000 */
[----:B---3--:R-:W-:Y:S11]  /*4fc0*/  LOP3.LUT P0, RZ, R10, 0x1, RZ, 0xc0, !PT ;  /* 0x000000010aff7812 */ /* 0x008ff6000780c0ff */
[----:B------:R-:W-:Y:S02]  /*4fd0*/  @!UPT UIADD3 URZ, UPT, UPT, URZ, URZ, URZ ;  /* 0x000000fffffff290 */ /* 0x000fe4000fffe0ff */
[----:B-1----:R-:W-:Y:S01]  /*4fe0*/  VOTEU.ANY UP1, P0 ;  /* 0x0000000000ff7886 */ /* 0x002fe20000020100 */
[----:B------:R-:W-:Y:S11]  /*4ff0*/  PLOP3.LUT P0, PT, PT, PT, UP1, 0x80, 0x8 ;  /* 0x000000000008781c */ /* 0x000ff60003f0f018 */
[----:B------:R-:W-:Y:S02]  /*5000*/  @!UPT UIADD3 URZ, UPT, UPT, URZ, URZ, URZ ;  /* 0x000000fffffff290 */ /* 0x000fe4000fffe0ff */
[----:B--2---:R-:W-:Y:S02]  /*5010*/  @P0 SHF.R.U32.HI R0, RZ, 0x10, R9 ;  /* 0x00000010ff000819 */ /* 0x004fe40000011609 */
[----:B------:R-:W-:Y:S02]  /*5020*/  @P0 MOV R6, R8 ;  /* 0x0000000800060202 */ /* 0x000fe40000000f00 */
[----:B------:R-:W-:Y:S01]  /*5030*/  @P0 R2UR UR4, R0 ;  /* 0x00000000000402ca */ /* 0x000fe200000e0000 */
[----:B------:R-:W-:Y:S01]  /*5040*/  VIADD R0, R7, 0x1e0 ;  /* 0x000001e007007836 */ /* 0x000fe20000000000 */
[----:B------:R-:W-:Y:S02]  /*5050*/  @P0 LOP3.LUT R8, R9, 0xffff, RZ, 0xc0, !PT ;  /* 0x0000ffff09080812 */ /* 0x000fe400078ec0ff */
[----:B------:R-:W-:Y:S02]  /*5060*/  @P0 R2UR UR6, R6 ;  /* 0x00000000060602ca */ /* 0x000fe400000e0000 */
[----:B------:R-:W-:Y:S02]  /*5070*/  PRMT R0, RZ, 0x654, R0 ;  /* 0x00000654ff007816 */ /* 0x000fe40000000000 */
[----:B------:R-:W-:Y:S02]  /*5080*/  @P0 R2UR UR5, R8 ;  /* 0x00000000080502ca */ /* 0x000fe400000e0000 */
[----:B------:R1:W-:Y:S03]  /*5090*/  SYNCS.ARRIVE.TRANS64.RED.A1T0 RZ, [R0+URZ], RZ ;  /* 0x000000ff00ff79a7 */ /* 0x0003e600081004ff */
[----:B------:R-:W-:Y:S04]  /*50a0*/  @UP1 UMOV UR24, UR4 ;  /* 0x0000000400181c82 */ /* 0x000fe80008000000 */
[----:B------:R-:W-:Y:S04]  /*50b0*/  @UP1 UMOV UR13, UR6 ;  /* 0x00000006000d1c82 */ /* 0x000fe80008000000 */
[----:B------:R-:W-:Y:S01]  /*50c0*/  @UP1 UMOV UR7, UR5 ;  /* 0x0000000500071c82 */ /* 0x000fe20008000000 */
[----:B------:R-:W-:Y:S05]  /*50d0*/  BRA.U !UP0, `(.L_x_100) ;  /* 0x0000000108a47547 */ /* 0x000fea000b800000 */
[----:B------:R-:W-:Y:S02]  /*50e0*/  UIMAD.WIDE.U32 UR10, UR7, UR31, URZ ;  /* 0x0000001f070a72a5 */ /* 0x000fe4000f8e00ff */
[----:B------:R-:W-:Y:S02]  /*50f0*/  UIMAD.WIDE.U32 UR18, UR13, UR28, URZ ;  /* 0x0000001c0d1272a5 */ /* 0x000fe4000f8e00ff */
[----:B------:R-:W-:Y:S02]  /*5100*/  USEL UR4, UR25, UR27, !UP5 ;  /* 0x0000001b19047287 */ /* 0x000fe4000e800000 */
[----:B------:R-:W-:Y:S02]  /*5110*/  USEL UR8, UR26, UR32, !UP6 ;  /* 0x000000201a087287 */ /* 0x000fe4000f000000 */
[----:B------:R-:W-:Y:S02]  /*5120*/  UIMAD.WIDE.U32 UR20, UR4, UR14, URZ ;  /* 0x0000000e041472a5 */ /* 0x000fe4000f8e00ff */
[----:B------:R-:W-:Y:S01]  /*5130*/  UIMAD.WIDE.U32 UR22, UR8, UR14, URZ ;  /* 0x0000000e081672a5 */ /* 0x000fe2000f8e00ff */
[----:B------:R-:W-:Y:S02]  /*5140*/  UMOV UR5, UR11 ;  /* 0x0000000b00057c82 */ /* 0x000fe40008000000 */
[----:B------:R-:W-:Y:S03]  /*5150*/  USHF.R.U32.HI UR6, URZ, UR35, UR5 ;  /* 0x00000023ff067299 */ /* 0x000fe60008011605 */
[----:B------:R-:W-:Y:S01]  /*5160*/  UMOV UR5, UR19 ;  /* 0x0000001300057c82 */ /* 0x000fe20008000000 */
[----:B------:R-:W-:Y:S02]  /*5170*/  USEL UR6, UR7, UR6, !UP5 ;  /* 0x0000000607067287 */ /* 0x000fe4000e800000 */
[----:B------:R-:W-:Y:S02]  /*5180*/  USHF.R.U32.HI UR9, URZ, UR29, UR5 ;  /* 0x0000001dff097299 */ /* 0x000fe40008011605 */
[----:B------:R-:W-:Y:S01]  /*5190*/  UIMAD.WIDE.U32 UR10, UR6, UR14, URZ ;  /* 0x0000000e060a72a5 */ /* 0x000fe2000f8e00ff */
[----:B------:R-:W-:Y:S02]  /*51a0*/  UMOV UR5, UR21 ;  /* 0x0000001500057c82 */ /* 0x000fe40008000000 */
[----:B------:R-:W-:Y:S03]  /*51b0*/  @UP4 USHF.R.U32.HI UR4, URZ, UR15, UR5 ;  /* 0x0000000fff044299 */ /* 0x000fe60008011605 */
[----:B------:R-:W-:Y:S01]  /*51c0*/  UMOV UR5, UR23 ;  /* 0x0000001700057c82 */ /* 0x000fe20008000000 */
[----:B------:R-:W-:Y:S02]  /*51d0*/  UIMAD UR4, UR40, UR4, URZ ;  /* 0x00000004280472a4 */ /* 0x000fe4000f8e02ff */
[----:B------:R-:W-:Y:S02]  /*51e0*/  @UP4 USHF.R.U32.HI UR8, URZ, UR15, UR5 ;  /* 0x0000000fff084299 */ /* 0x000fe40008011605 */
[----:B------:R-:W-:Y:S02]  /*51f0*/  USEL UR5, UR13, UR9, !UP6 ;  /* 0x000000090d057287 */ /* 0x000fe4000f000000 */
[----:B------:R-:W-:Y:S02]  /*5200*/  UIMAD UR9, UR40, UR8, URZ ;  /* 0x00000008280972a4 */ /* 0x000fe4000f8e02ff */
[----:B------:R-:W-:Y:S03]  /*5210*/  UISETP.GE.AND UP0, UPT, UR6, UR4, UPT ;  /* 0x000000040600728c */ /* 0x000fe6000bf06270 */
[----:B------:R-:W-:Y:S01]  /*5220*/  UMOV UR4, UR11 ;  /* 0x0000000b00047c82 */ /* 0x000fe20008000000 */
[----:B------:R-:W-:Y:S02]  /*5230*/  UISETP.GE.OR UP0, UPT, UR5, UR9, UP0 ;  /* 0x000000090500728c */ /* 0x000fe40008706670 */
[----:B------:R-:W-:Y:S02]  /*5240*/  USHF.R.U32.HI UR4, URZ, UR15, UR4 ;  /* 0x0000000fff047299 */ /* 0x000fe40008011604 */
[----:B------:R-:W-:Y:S02]  /*5250*/  UIMAD.WIDE.U32 UR10, UR5, UR14, URZ ;  /* 0x0000000e050a72a5 */ /* 0x000fe4000f8e00ff */
[----:B------:R-:W-:Y:S04]  /*5260*/  USEL UR12, UR6, UR4, !UP4 ;  /* 0x00000004060c7287 */ /* 0x000fe8000e000000 */
[----:B------:R-:W-:Y:S01]  /*5270*/  UIADD3 UR9, UPT, UPT, -UR12, URZ, URZ ;  /* 0x000000ff0c097290 */ /* 0x000fe2000fffe1ff */
[----:B------:R-:W-:Y:S02]  /*5280*/  @!UP0 UMOV UR4, UR11 ;  /* 0x0000000b00048c82 */ /* 0x000fe40008000000 */
[----:B------:R-:W-:Y:S02]  /*5290*/  @!UP0 USHF.R.U32.HI UR4, URZ, UR15, UR4 ;  /* 0x0000000fff048299 */ /* 0x000fe40008011604 */
[----:B------:R-:W-:Y:S02]  /*52a0*/  UIMAD UR9, UR40, UR9, UR6 ;  /* 0x00000009280972a4 */ /* 0x000fe4000f8e0206 */
[----:B------:R-:W-:Y:S04]  /*52b0*/  @!UP0 USEL UR4, UR5, UR4, !UP4 ;  /* 0x0000000405048287 */ /* 0x000fe8000e000000 */
[----:B------:R-:W-:Y:S02]  /*52c0*/  @!UP0 UIMAD UR9, UR8, UR9, UR4 ;  /* 0x00000009080982a4 */ /* 0x000fe4000f8e0204 */
[----:B------:R-:W-:Y:S02]  /*52d0*/  @!UP0 UIADD3 UR10, UPT, UPT, UR12, -UR4, URZ ;  /* 0x800000040c0a8290 */ /* 0x000fe4000fffe0ff */
[----:B------:R-:W-:Y:S02]  /*52e0*/  UIADD3 UR4, UPT, UPT, -UR5, URZ, URZ ;  /* 0x000000ff05047290 */ /* 0x000fe4000fffe1ff */
[----:B------:R-:W-:Y:S02]  /*52f0*/  UIADD3 UR8, UPT, UPT, -UR6, URZ, URZ ;  /* 0x000000ff06087290 */ /* 0x000fe4000fffe1ff */
[----:B------:R-:W-:Y:S02]  /*5300*/  @!UP0 UIMAD UR6, UR10, UR40, UR5 ;  /* 0x000000280a0682a4 */ /* 0x000fe4000f8e0205 */
[----:B------:R-:W-:Y:S02]  /*5310*/  UIMAD UR13, UR16, UR4, UR13 ;  /* 0x00000004100d72a4 */ /* 0x000fe4000f8e020d */
[----:B------:R-:W-:Y:S01]  /*5320*/  UIMAD UR7, UR30, UR8, UR7 ;  /* 0x000000081e0772a4 */ /* 0x000fe2000f8e0207 */
[----:B------:R-:W-:Y:S02]  /*5330*/  @!UP0 UMOV UR5, UR9 ;  /* 0x0000000900058c82 */ /* 0x000fe40008000000 */
[----:B------:R-:W-:Y:S02]  /*5340*/  UIMAD UR13, UR5, UR16, UR13 ;  /* 0x00000010050d72a4 */ /* 0x000fe4000f8e020d */
[----:B------:R-:W-:Y:S11]  /*5350*/  UIMAD UR7, UR6, UR30, UR7 ;  /* 0x0000001e060772a4 */ /* 0x000ff6000f8e0207 */
[----:B------:R-:W-:Y:S01]  /*5360*/  @!UPT UIADD3 URZ, UPT, UPT, URZ, URZ, URZ ;  /* 0x000000fffffff290 */ /* 0x000fe2000fffe0ff */
.L_x_100:
[----:B------:R-:W2:Y:S01]  /*5370*/  @!UP2 LDCU.128 UR20, c[0x0][0xb10] ;  /* 0x00016200ff14a7ac */ /* 0x000ea20008000c00 */
[C---:B----4-:R-:W-:Y:S02]  /*5380*/  ISETP.NE.U32.AND P1, PT, R4.reuse, RZ, PT ;  /* 0x000000ff0400720c */ /* 0x050fe40003f25070 */
[----:B------:R-:W-:Y:S02]  /*5390*/  ISETP.NE.U32.AND P0, PT, R4, RZ, PT ;  /* 0x000000ff0400720c */ /* 0x000fe40003f05070 */
[C---:B------:R-:W-:Y:S02]  /*53a0*/  ISETP.NE.AND.EX P1, PT, R5.reuse, RZ, PT, P1 ;  /* 0x000000ff0500720c */ /* 0x040fe40003f25310 */
[----:B------:R-:W-:Y:S01]  /*53b0*/  ISETP.NE.AND.EX P0, PT, R5, RZ, PT, P0 ;  /* 0x000000ff0500720c */ /* 0x000fe20003f05300 */
[----:B------:R-:W3:Y:S01]  /*53c0*/  @!UP2 LDCU UR5, c[0x0][0xb0c] ;  /* 0x00016180ff05a7ac */ /* 0x000ee20008000800 */
[----:B------:R-:W-:Y:S01]  /*53d0*/  SHF.L.U32 R6, R15, 0x1f, RZ ;  /* 0x0000001f0f067819 */ /* 0x000fe200000006ff */
[----:B--2---:R-:W-:Y:S07]  /*53e0*/  UIMAD.WIDE.U32 UR8, UR13, UR20, URZ ;  /* 0x000000140d0872a5 */ /* 0x004fee000f8e00ff */
[----:B------:R-:W-:Y:S01]  /*53f0*/  @!UP2 UMOV UR4, UR9 ;  /* 0x000000090004ac82 */ /* 0x000fe20008000000 */
[----:B---3--:R-:W-:Y:S02]  /*5400*/  @!UP2 UISETP.NE.AND UP0, UPT, UR5, 0x1, UPT ;  /* 0x000000010500a88c */ /* 0x008fe4000bf05270 */
[----:B------:R-:W-:Y:S02]  /*5410*/  @!UP2 USHF.R.U32.HI UR4, URZ, UR21, UR4 ;  /* 0x00000015ff04a299 */ /* 0x000fe40008011604 */
[----:B------:R-:W-:Y:S02]  /*5420*/  UIMAD.WIDE.U32 UR8, UR7, UR23, URZ ;  /* 0x00000017070872a5 */ /* 0x000fe4000f8e00ff */
[----:B------:R-:W-:Y:S02]  /*5430*/  @!UP2 USEL UR10, UR13, UR4, !UP0 ;  /* 0x000000040d0aa287 */ /* 0x000fe4000c000000 */
[----:B------:R-:W-:Y:S03]  /*5440*/  @!UP2 UISETP.NE.AND UP0, UPT, UR22, 0x1, UPT ;  /* 0x000000011600a88c */ /* 0x000fe6000bf05270 */
[----:B------:R-:W-:Y:S02]  /*5450*/  @!UP2 UMOV UR6, UR9 ;  /* 0x000000090006ac82 */ /* 0x000fe40008000000 */
[----:B------:R-:W2:Y:S02]  /*5460*/  @!UP2 LDCU UR4, c[0x0][0xb20] ;  /* 0x00016400ff04a7ac */ /* 0x000ea40008000800 */
[----:B--2---:R-:W-:Y:S04]  /*5470*/  @!UP2 USHF.R.U32.HI UR6, URZ, UR4, UR6 ;  /* 0x00000004ff06a299 */ /* 0x004fe80008011606 */
[----:B------:R-:W-:Y:S04]  /*5480*/  @!UP2 USEL UR6, UR7, UR6, !UP0 ;  /* 0x000000060706a287 */ /* 0x000fe8000c000000 */
[----:B------:R-:W-:Y:S02]  /*5490*/  @!UP2 UIADD3 UR4, UPT, UPT, -UR10, UR6, URZ ;  /* 0x000000060a04a290 */ /* 0x000fe4000fffe1ff */
[----:B------:R-:W-:Y:S02]  /*54a0*/  @!UP2 UIADD3 UR6, UPT, UPT, UR10, -UR6, URZ ;  /* 0x800000060a06a290 */ /* 0x000fe4000fffe0ff */
[----:B------:R-:W-:Y:S02]  /*54b0*/  @!UP2 UIMAD UR13, UR4, UR5, UR13 ;  /* 0x00000005040da2a4 */ /* 0x000fe4000f8e020d */
[----:B------:R-:W-:Y:S01]  /*54c0*/  @!UP2 UIMAD UR7, UR6, UR22, UR7 ;  /* 0x000000160607a2a4 */ /* 0x000fe2000f8e0207 */
[----:B------:R-:W-:Y:S11]  /*54d0*/  BRA.U UP3, `(.L_x_101) ;  /* 0x0000000103107547 */ /* 0x000ff6000b800000 */
[----:B------:R-:W-:Y:S04]  /*54e0*/  MOV R7, UR34 ;  /* 0x0000002200077c02 */ /* 0x000fe80008000f00 */
[----:B------:R-:W-:Y:S04]  /*54f0*/  SHF.L.U32 R7, R7, 0x1f, RZ ;  /* 0x0000001f07077819 */ /* 0x000fe800000006ff */
[----:B------:R-:W2:Y:S02]  /*5500*/  SYNCS.PHASECHK.TRANS64.TRYWAIT P2, [UR17+0x1c8], R7 ;  /* 0x0001c807ff0075a7 */ /* 0x000ea40008041111 */
[----:B--2---:R-:W-:Y:S05]  /*5510*/  @!P2 BRA `(.L_x_102) ;  /* 0x00000030007ca947 */ /* 0x004fea0003800000 */
.L_x_101:
[----:B------:R-:W-:Y:S05]  /*5520*/  @!P1 BRA `(.L_x_103) ;  /* 0x0000000000309947 */ /* 0x000fea0003800000 */
[----:B------:R-:W-:Y:S01]  /*5530*/  ISETP.NE.U32.AND P1, PT, R2, RZ, PT ;  /* 0x000000ff0200720c */ /* 0x000fe20003f25070 */
[----:B------:R-:W2:Y:S01]  /*5540*/  LDCU.64 UR4, c[0x0][0x358] ;  /* 0x00006b00ff0477ac */ /* 0x000ea20008000a00 */
[----:B------:R-:W-:Y:S02]  /*5550*/  IMAD.MOV.U32 R80, RZ, RZ, 0x1 ;  /* 0x00000001ff507424 */ /* 0x000fe400078e00ff */
[----:B------:R-:W-:Y:S11]  /*5560*/  ISETP.NE.AND.EX P1, PT, R3, RZ, PT, P1 ;  /* 0x000000ff0300720c */ /* 0x000ff60003f25310 */
[----:B------:R-:W-:Y:S02]  /*5570*/  @!UPT UIADD3 URZ, UPT, UPT, URZ, URZ, URZ ;  /* 0x000000fffffff290 */ /* 0x000fe4000fffe0ff */
[----:B------:R-:W3:Y:S01]  /*5580*/  @P1 LDC.64 R8, c[0x0][0x888] ;  /* 0x00022200ff081b82 */ /* 0x000ee20000000a00 */
[----:B-1----:R-:W-:Y:S04]  /*5590*/  @P1 IMAD R0, R4, UR36, RZ ;  /* 0x0000002404001c24 */ /* 0x002fe8000f8e02ff */
[----:B---3--:R-:W-:Y:S04]  /*55a0*/  @P1 IMAD.WIDE R8, R0, 0x4, R8 ;  /* 0x0000000400081825 */ /* 0x008fe800078e0208 */
[----:B------:R-:W-:Y:S01]  /*55b0*/  HFMA2 R0, -RZ, RZ, 0, 5.9604644775390625e-08 ;  /* 0x00000001ff007431 */ /* 0x000fe200000001ff */
[----:B--2--5:R2:W5:Y:S04]  /*55c0*/  @P1 LDG.E R39, desc[UR4][R8.64] ;  /* 0x0000000408271981 */ /* 0x024568000c1e1900 */
[----:B------:R-:W-:Y:S01]  /*55d0*/  @!P1 PRMT R80, R0, 0x7610, R80 ;  /* 0x0000761000509816 */ /* 0x000fe20000000050 */
[----:B--2---:R-:W3:Y:S06]  /*55e0*/  @!P1 LDC R39, c[0x0][0x880] ;  /* 0x00022000ff279b82 */ /* 0x004eec0000000800 */
.L_x_103:
[----:B---3-5:R-:W-:Y:S01]  /*55f0*/  @!P0 ISETP.EQ.AND P1, PT, R39, RZ, PT ;  /* 0x000000ff2700820c */ /* 0x028fe20003f22270 */
[----:B------:R-:W-:Y:S01]  /*5600*/  @!UPT UIADD3 URZ, UPT, UPT, URZ, URZ, URZ ;  /* 0x000000fffffff290 */ /* 0x000fe2000fffe0ff */
[----:B------:R-:W-:Y:S11]  /*5610*/  @!P0 BRA `(.L_x_104) ;  /* 0x0000000000188947 */ /* 0x000ff60003800000 */
[----:B------:R-:W-:Y:S02]  /*5620*/  LOP3.LUT P0, RZ, R80, 0xff, RZ, 0xc0, !PT ;  /* 0x000000ff50ff7812 */ /* 0x000fe4000780c0ff */
[----:B------:R-:W-:Y:S04]  /*5630*/  ISETP.NE.U32.AND P1, PT, R2, RZ, PT ;  /* 0x000000ff0200720c */ /* 0x000fe80003f25070 */
[----:B------:R-:W-:Y:S04]  /*5640*/  ISETP.NE.AND.EX P1, PT, R3, RZ, PT, P1 ;  /* 0x000000ff0300720c */ /* 0x000fe80003f25310 */
[----:B------:R-:W-:Y:S03]  /*5650*/  PLOP3.LUT P1, PT, P1, PT, PT, 0x8, 0x80 ;  /* 0x000000000080781c */ /* 0x000fe60000f2e170 */
[----:B------:R-:W-:Y:S11]  /*5660*/  @P0 ISETP.EQ.AND P1, PT, R39, RZ, PT ;  /* 0x000000ff2700020c */ /* 0x000ff60003f22270 */
[----:B------:R-:W-:Y:S02]  /*5670*/  @!UPT UIADD3 URZ, UPT, UPT, URZ, URZ, URZ ;  /* 0x000000fffffff290 */ /* 0x000fe4000fffe0ff */
.L_x_104:
[----:B------:R-:W2:Y:S01]  /*5680*/  SYNCS.PHASECHK.TRANS64.TRYWAIT P0, [UR17+0x1b8], R6 ;  /* 0x0001b806ff0075a7 */ /* 0x000ea20008001111 */
[----:B------:R-:W-:Y:S02]  /*5690*/  ELECT P2, URZ, PT ;  /* 0x0000000000ff782f */ /* 0x000fe40003840000 */
[----:B------:R-:W-:Y:S01]  /*56a0*/  IADD3 R14, PT, PT, R14, 0x1, RZ ;  /* 0x000000010e0e7810 */ /* 0x000fe20007ffe0ff */
[----:B--2---:R-:W-:Y:S10]  /*56b0*/  @!P0 BRA `(.L_x_105) ;  /* 0x00000030002c8947 */ /* 0x004ff40003800000 */
.L_x_202:
[----:B------:R-:W-:Y:S01]  /*56c0*/  PLOP3.LUT P1, PT, P1, P2, PT, 0xf2, 0x2f ;  /* 0x00000000002f781c */ /* 0x000fe20000f25e72 */
[----:B------:R-:W-:Y:S01]  /*56d0*/  UMOV UR18, 0x0 ;  /* 0x0000000000127882 */ /* 0x000fe20000000000 */
[----:B------:R-:W-:Y:S01]  /*56e0*/  UMOV UR19, 0x10000000 ;  /* 0x1000000000137882 */ /* 0x000fe20000000000 */
[----:B------:R-:W-:Y:S01]  /*56f0*/  UMOV UR12, UR36 ;  /* 0x00000024000c7c82 */ /* 0x000fe20008000000 */
[----:B------:R-:W-:Y:S01]  /*5700*/  LOP3.LUT R15, R15, 0x1, RZ, 0x3c, !PT ;  /* 0x000000010f0f7812 */ /* 0x000fe200078e3cff */
[----:B------:R-:W-:Y:S01]  /*5710*/  UPLOP3.LUT UP3, UPT, UPT, UPT, UPT, 0x80, 0x8 ;  /* 0x000000000008789c */ /* 0x000fe20003f6f070 */
[----:B------:R-:W-:Y:S07]  /*5720*/  UMOV UR36, UR24 ;  /* 0x0000001800247c82 */ /* 0x000fee0008000000 */
[----:B-1----:R-:W-:Y:S01]  /*5730*/  @!P1 IADD3 R6, P0, PT, R16, 0x580, RZ ;  /* 0x0000058010069810 */ /* 0x002fe20007f1e0ff */
[----:B------:R-:W-:Y:S03]  /*5740*/  VOTEU.ALL UP0, P1 ;  /* 0x0000000000ff7886 */ /* 0x000fe60000800000 */
[----:B------:R-:W-:Y:S01]  /*5750*/  @!P1 R2UR UR5, R6 ;  /* 0x00000000060592ca */ /* 0x000fe200000e0000 */
[----:B------:R-:W-:Y:S01]  /*5760*/  @!P1 IMAD.X R0, RZ, RZ, R17, P0 ;  /* 0x000000ffff009224 */ /* 0x000fe200000e0611 */
[----:B------:R-:W-:Y:S01]  /*5770*/  @!UP0 USHF.L.U32 UR10, UR45, 0x6, URZ ;  /* 0x000000062d0a8899 */ /* 0x000fe200080006ff */
[----:B------:R-:W-:Y:S01]  /*5780*/  ISETP.NE.AND P0, PT, R14, 0x2, PT ;  /* 0x000000020e00780c */ /* 0x000fe20003f05270 */
[----:B------:R-:W-:Y:S02]  /*5790*/  @!UP0 USHF.L.U32 UR11, UR46, 0x6, URZ ;  /* 0x000000062e0b8899 */ /* 0x000fe400080006ff */
[----:B------:R-:W-:Y:S01]  /*57a0*/  @!P1 R2UR UR4, R0 ;  /* 0x00000000000492ca */ /* 0x000fe200000e0000 */
[----:B------:R-:W-:Y:S01]  /*57b0*/  @!UP0 UIADD3 UR8, UPT, UPT, UR17, 0x400, URZ ;  /* 0x0000040011088890 */ /* 0x000fe2000fffe0ff */
[----:B------:R-:W-:Y:S01]  /*57c0*/  SEL R0, RZ, 0x1, P0 ;  /* 0x00000001ff007807 */ /* 0x000fe20000000000 */
[----:B------:R-:W-:Y:S01]  /*57d0*/  @!UP0 UIADD3 UR9, UPT, UPT, UR17, 0x1b0, URZ ;  /* 0x000001b011098890 */ /* 0x000fe2000fffe0ff */
[----:B------:R-:W-:Y:S01]  /*57e0*/  SEL R14, R14, RZ, P0 ;  /* 0x000000ff0e0e7207 */ /* 0x000fe20000000000 */
[----:B------:R-:W-:Y:S01]  /*57f0*/  VOTEU.ALL UP0, P1 ;  /* 0x0000000000ff7886 */ /* 0x000fe20000800000 */
[----:B------:R-:W-:Y:S01]  /*5800*/  LOP3.LUT R13, R13, R0, RZ, 0x3c, !PT ;  /* 0x000000000d0d7212 */ /* 0x000fe200078e3cff */
[----:B------:R-:W-:Y:S01]  /*5810*/  IMAD.U32 R6, RZ, RZ, UR5 ;  /* 0x00000005ff067e24 */ /* 0x000fe2000f8e00ff */
[----:B------:R-:W-:Y:S02]  /*5820*/  UIADD3 UR45, UPT, UPT, UR7, UR57, URZ ;  /* 0x00000039072d7290 */ /* 0x000fe4000fffe0ff */
[----:B------:R-:W-:Y:S03]  /*5830*/  UIADD3 UR46, UPT, UPT, UR13, UR60, URZ ;  /* 0x0000003c0d2e7290 */ /* 0x000fe6000fffe0ff */
[----:B------:R-:W-:Y:S01]  /*5840*/  IMAD.U32 R7, RZ, RZ, UR4 ;  /* 0x00000004ff077e24 */ /* 0x000fe2000f8e00ff */
[----:B------:R-:W-:Y:S04]  /*5850*/  @!P1 R2UR UR4, R6 ;  /* 0x00000000060492ca */ /* 0x000fe800000e0000 */
[----:B------:R-:W-:Y:S11]  /*5860*/  @!P1 R2UR UR5, R7 ;  /* 0x00000000070592ca */ /* 0x000ff600000e0000 */
[----:B------:R-:W-:Y:S02]  /*5870*/  @!UPT UIADD3 URZ, UPT, UPT, URZ, URZ, URZ ;  /* 0x000000fffffff290 */ /* 0x000fe4000fffe0ff */
[----:B------:R2:W-:Y:S01]  /*5880*/  @!UP0 UTMALDG.3D [UR8], [UR4], desc[UR18] ;  /* 0x00001208040085b4 */ /* 0x0005e20008011000 */
[----:B------:R2:W-:Y:S01]  /*5890*/  @!P1 SYNCS.ARRIVE.TRANS64.RED.A0TR RZ, [UR17+0x1b0], R12 ;  /* 0x0001b00cffff99a7 */ /* 0x0005e20008300411 */
[----:B------:R-:W-:Y:S01]  /*58a0*/  SYNCS.ARRIVE.TRANS64.RED.A1T0 RZ, [UR48], RZ ;  /* 0x000000ffffff79a7 */ /* 0x000fe20008100430 */
[----:B------:R-:W-:Y:S05]  /*58b0*/  BRA.U UP1, `(.L_x_106) ;  /* 0xfffffff5018c7547 */ /* 0x000fea000b83ffff */
[----:B------:R-:W-:Y:S07]  /*58c0*/  MOV R0, UR17 ;  /* 0x0000001100007c02 */ /* 0x000fee0008000f00 */
.L_x_107:
[----:B-1----:R-:W-:-:S04]  /*58d0*/  SHF.L.U32 R2, R15, 0x1f, RZ ;  /* 0x0000001f0f027819 */ /* 0x002fc800000006ff */
[----:B------:R1:W3:Y:S03]  /*58e0*/  SYNCS.PHASECHK.TRANS64.TRYWAIT P0, [R0+URZ+0x1b8], R2 ;  /* 0x0001b802000075a7 */ /* 0x0002e600080011ff */
[----:B---3--:R-:W-:Y:S05]  /*58f0*/  @!P0 NANOSLEEP.SYNCS 0x989680 ;  /* 0x009896800000895d */ /* 0x008fea0003900000 */
[----:B------:R-:W3:Y:S02]  /*5900*/  @!P0 SYNCS.PHASECHK.TRANS64 P0, [R0+URZ+0x1b8], R2 ;  /* 0x0001b802000085a7 */ /* 0x000ee400080010ff */
[----:B--23--:R-:W-:Y:S05]  /*5910*/  @P0 EXIT ;  /* 0x000000000000094d */ /* 0x00cfea0003800000 */
[----:B------:R-:W-:Y:S05]  /*5920*/  BRA `(.L_x_107) ;  /* 0xfffffffc00e87947 */ /* 0x000fea000383ffff */
.L_x_98:
[----:B------:R-:W-:-:S06]  /*5930*/  UISETP.GE.AND UP0, UPT, UR22, 0x4, UPT ;  /* 0x000000041600788c */ /* 0x000fcc000bf06270 */
[----:B------:R-:W-:-:S13]  /*5940*/  PLOP3.LUT P0, PT, PT, PT, UP0, 0x80, 0x8 ;  /* 0x000000000008781c */ /* 0x000fda0003f0f008 */
[----:B------:R-:W-:Y:S05]  /*5950*/  @!P0 EXIT ;  /* 0x000000000000894d */ /* 0x000fea0003800000 */
[----:B------:R-:W-:Y:S01]  /*5960*/  BAR.SYNC.DEFER_BLOCKING 0x6, 0xa0 ;  /* 0x0182800000007b1d */ /* 0x000fe20000010000 */
[C---:B------:R-:W-:Y:S01]  /*5970*/  IMAD.SHL.U32 R7, R69.reuse, 0x40, RZ ;  /* 0x0000004045077824 */ /* 0x040fe200078e00ff */
[----:B------:R-:W-:Y:S01]  /*5980*/  CS2R R84, SRZ ;  /* 0x0000000000547805 */ /* 0x000fe2000001ff00 */
[C---:B------:R-:W-:Y:S01]  /*5990*/  IMAD.SHL.U32 R4, R69.reuse, 0x20, RZ ;  /* 0x0000002045047824 */ /* 0x040fe200078e00ff */
[----:B------:R-:W-:Y:S01]  /*59a0*/  CS2R R82, SRZ ;  /* 0x0000000000527805 */ /* 0x000fe2000001ff00 */
[----:B------:R-:W-:Y:S01]  /*59b0*/  IMAD.SHL.U32 R5, R69, 0x8, RZ ;  /* 0x0000000845057824 */ /* 0x000fe200078e00ff */
[----:B------:R-:W-:Y:S01]  /*59c0*/  UMOV UR44, 0x400 ;  /* 0x00000400002c7882 */ /* 0x000fe20000000000 */
[----:B------:R-:W-:Y:S01]  /*59d0*/  LOP3.LUT R6, R7, 0x180, RZ, 0xc0, !PT ;  /* 0x0000018007067812 */ /* 0x000fe200078ec0ff */
[----:B------:R-:W-:Y:S01]  /*59e0*/  ULEA UR44, UR48, UR44, 0x18 ;  /* 0x0000002c302c7291 */ /* 0x000fe2000f8ec0ff */
[----:B------:R-:W-:Y:S01]  /*59f0*/  LOP3.LUT R4, R4, 0xc00, RZ, 0xc0, !PT ;  /* 0x00000c0004047812 */ /* 0x000fe200078ec0ff */
[----:B------:R-:W1:Y:S01]  /*5a00*/  LDC.64 R74, c[0x0][0x888] ;  /* 0x00022200ff4a7b82 */ /* 0x000e620000000a00 */
[----:B------:R-:W-:Y:S01]  /*5a10*/  LOP3.LUT R5, R6, 0x30, R5, 0xf8, !PT ;  /* 0x0000003006057812 */ /* 0x000fe200078ef805 */
[C---:B------:R-:W-:Y:S01]  /*5a20*/  IMAD.SHL.U32 R6, R69.reuse, 0x2, RZ ;  /* 0x0000000245067824 */ /* 0x040fe200078e00ff */
[--C-:B------:R-:W-:Y:S01]  /*5a30*/  LOP3.LUT R4, R4, 0x40, R7.reuse, 0xf8, !PT ;  /* 0x0000004004047812 */ /* 0x100fe200078ef807 */
[C---:B------:R-:W-:Y:S01]  /*5a40*/  IMAD.U32 R37, R69.reuse, 0x10000, RZ ;  /* 0x0001000045257824 */ /* 0x040fe200078e00ff */
[----:B------:R-:W-:Y:S01]  /*5a50*/  UIADD3 UR4, UPT, UPT, UR44, 0x1400, URZ ;  /* 0x000014002c047890 */ /* 0x000fe2000fffe0ff */
[----:B------:R-:W-:Y:S01]  /*5a60*/  IMAD.SHL.U32 R78, R69, 0x10, RZ ;  /* 0x00000010454e7824 */ /* 0x000fe200078e00ff */
[----:B------:R-:W-:Y:S01]  /*5a70*/  LOP3.LUT R5, R5, 0x20, R6, 0x78, !PT ;  /* 0x0000002005057812 */ /* 0x000fe200078e7806 */
[----:B------:R-:W2:Y:S01]  /*5a80*/  LDC.64 R76, c[0x0][0x890] ;  /* 0x00022400ff4c7b82 */ /* 0x000ea20000000a00 */
[----:B------:R-:W-:Y:S01]  /*5a90*/  LOP3.LUT R4, R4, 0x200, R7, 0xf8, !PT ;  /* 0x0000020004047812 */ /* 0x000fe200078ef807 */
[----:B------:R-:W-:Y:S01]  /*5aa0*/  IMAD.MOV.U32 R36, RZ, RZ, RZ ;  /* 0x000000ffff247224 */ /* 0x000fe200078e00ff */
[----:B------:R-:W-:Y:S01]  /*5ab0*/  LOP3.LUT R37, R37, 0x600000, RZ, 0xc0, !PT ;  /* 0x0060000025257812 */ /* 0x000fe200078ec0ff */
[----:B------:R-:W-:Y:S01]  /*5ac0*/  IMAD.U32 R86, RZ, RZ, UR4 ;  /* 0x00000004ff567e24 */ /* 0x000fe2000f8e00ff */
[----:B------:R-:W-:Y:S01]  /*5ad0*/  LOP3.LUT R79, R4, R5, RZ, 0xfc, !PT ;  /* 0x00000005044f7212 */ /* 0x000fe200078efcff */
[----:B------:R-:W3:Y:S01]  /*5ae0*/  LDS R0, [UR44+0x280] ;  /* 0x0002802cff007984 */ /* 0x000ee20008000800 */
[----:B------:R-:W-:Y:S01]  /*5af0*/  LOP3.LUT R78, R78, 0x20, RZ, 0xc0, !PT ;  /* 0x000000204e4e7812 */ /* 0x000fe200078ec0ff */
[----:B------:R-:W4:Y:S01]  /*5b00*/  LDC.64 R72, c[0x0][0x8b0] ;  /* 0x00022c00ff487b82 */ /* 0x000f220000000a00 */
[----:B------:R-:W1:Y:S01]  /*5b10*/  LDCU UR50, c[0x0][0x370] ;  /* 0x00006e00ff3277ac */ /* 0x000e620008000800 */
[----:B------:R-:W-:Y:S01]  /*5b20*/  VIADD R4, R79, UR44 ;  /* 0x0000002c4f047c36 */ /* 0x000fe20008000000 */
[----:B------:R-:W1:Y:S04]  /*5b30*/  LDCU.64 UR62, c[0x0][0x348] ;  /* 0x00006900ff3e77ac */ /* 0x000e680008000a00 */
[----:B------:R-:W-:Y:S01]  /*5b40*/  IADD3 R78, PT, PT, -R78, 0x400, R4 ;  /* 0x000004004e4e7810 */ /* 0x000fe20007ffe104 */
[----:B------:R-:W1:Y:S01]  /*5b50*/  LDC.64 R70, c[0x0][0x8a8] ;  /* 0x00022a00ff467b82 */ /* 0x000e620000000a00 */
[----:B------:R-:W1:Y:S01]  /*5b60*/  LDCU UR41, c[0x0][0xb0c] ;  /* 0x00016180ff2977ac */ /* 0x000e620008000800 */
[----:B------:R-:W1:Y:S01]  /*5b70*/  LDCU UR39, c[0x0][0xb30] ;  /* 0x00016600ff2777ac */ /* 0x000e620008000800 */
[----:B------:R-:W1:Y:S01]  /*5b80*/  LDCU.64 UR58, c[0x0][0x888] ;  /* 0x00011100ff3a77ac */ /* 0x000e620008000a00 */
[----:B------:R-:W1:Y:S01]  /*5b90*/  LDCU.64 UR42, c[0x0][0xb28] ;  /* 0x00016500ff2a77ac */ /* 0x000e620008000a00 */
[----:B------:R-:W1:Y:S01]  /*5ba0*/  LDCU.128 UR52, c[0x0][0xb10] ;  /* 0x00016200ff3477ac */ /* 0x000e620008000c00 */
[----:B------:R-:W1:Y:S01]  /*5bb0*/  LDCU UR49, c[0x0][0x374] ;  /* 0x00006e80ff3177ac */ /* 0x000e620008000800 */
[----:B------:R-:W-:Y:S01]  /*5bc0*/  UIADD3 UR56, UPT, UPT, UR44, 0x400, URZ ;  /* 0x000004002c387890 */ /* 0x000fe2000fffe0ff */
[----:B---3--:R-:W-:-:S11]  /*5bd0*/  IMAD.IADD R37, R0, 0x1, R37 ;  /* 0x0000000100257824 */ /* 0x008fd600078e0225 */
.L_x_125:
[----:B------:R-:W-:Y:S02]  /*5be0*/  LEA R3, R82, UR44, 0x3 ;  /* 0x0000002c52037c11 */ /* 0x000fe4000f8e18ff */
[----:B------:R-:W-:Y:S02]  /*5bf0*/  SHF.L.U32 R0, R84, 0x1f, RZ ;  /* 0x0000001f54007819 */ /* 0x000fe400000006ff */
[----:B-1----:R-:W-:Y:S02]  /*5c00*/  LEA R4, R82, UR44, 0x4 ;  /* 0x0000002c52047c11 */ /* 0x002fe4000f8e20ff */
[----:B------:R-:W3:Y:S02]  /*5c10*/  SYNCS.PHASECHK.TRANS64.TRYWAIT P0, [R3+URZ+0x1d0], R0 ;  /* 0x0001d000030075a7 */ /* 0x000ee400080011ff */
[----:B--23--:R-:W-:Y:S05]  /*5c20*/  @!P0 BRA `(.L_x_108) ;  /* 0x0000002800e88947 */ /* 0x00cfea0003800000 */
.L_x_203:
[----:B------:R-:W1:Y:S01]  /*5c30*/  LDS.128 R4, [R4+0x260] ;  /* 0x0002600004047984 */ /* 0x000e620000000c00 */
[----:B------:R-:W-:Y:S01]  /*5c40*/  UISETP.GE.AND UP0, UPT, UR40, 0x1, UPT ;  /* 0x000000012800788c */ /* 0x000fe2000bf06270 */
[----:B------:R-:W-:Y:S01]  /*5c50*/  @!PT LDS RZ, [RZ] ;  /* 0x00000000fffff984 */ /* 0x000fe20000000800 */
[----:B------:R-:W-:Y:S01]  /*5c60*/  @!PT LDS RZ, [RZ] ;  /* 0x00000000fffff984 */ /* 0x000fe20000000800 */
[----:B------:R-:W-:Y:S01]  /*5c70*/  @!PT LDS RZ, [RZ] ;  /* 0x00000000fffff984 */ /* 0x000fe20000000800 */
[----:B------:R-:W-:Y:S01]  /*5c80*/  @!PT LDS RZ, [RZ] ;  /* 0x00000000fffff984 */ /* 0x000fe20000000800 */
[----:B------:R2:W-:Y:S06]  /*5c90*/  MEMBAR.ALL.CTA ;  /* 0x0000000000007992 */ /* 0x0005ec0000008000 */
[----:B--2---:R-:W2:Y:S01]  /*5ca0*/  FENCE.VIEW.ASYNC.S ;  /* 0x00000000000073c6 */ /* 0x004ea20000000000 */
[----:B-1----:R-:W-:Y:S11]  /*5cb0*/  LOP3.LUT P0, RZ, R6, 0x1, RZ, 0xc0, !PT ;  /* 0x0000000106ff7812 */ /* 0x002ff6000780c0ff */
[----:B------:R-:W-:Y:S02]  /*5cc0*/  @!UPT UIADD3 URZ, UPT, UPT, URZ, URZ, URZ ;  /* 0x000000fffffff290 */ /* 0x000fe4000fffe0ff */
[----:B--2---:R-:W-:Y:S01]  /*5cd0*/  VOTEU.ANY UP1, P0 ;  /* 0x0000000000ff7886 */ /* 0x004fe20000020100 */
[----:B------:R-:W-:Y:S01]  /*5ce0*/  PLOP3.LUT P0, PT, PT, PT, UP1, 0x80, 0x8 ;  /* 0x000000000008781c */ /* 0x000fe20003f0f018 */
[----:B------:R-:W-:Y:S11]  /*5cf0*/  UP2UR UR47, UPR, URZ, 0x2 ;  /* 0x00000002ff2f7883 */ /* 0x000ff60008000000 */
[----:B------:R-:W-:Y:S01]  /*5d00*/  @!UPT UIADD3 URZ, UPT, UPT, URZ, URZ, URZ ;  /* 0x000000fffffff290 */ /* 0x000fe2000fffe0ff */
[----:B---3--:R-:W-:Y:S02]  /*5d10*/  @P0 SHF.R.U32.HI R0, RZ, 0x10, R5 ;  /* 0x00000010ff000819 */ /* 0x008fe40000011605 */
        /* <DEDUP_REMOVED lines=12> */
[----:B------:R-:W2:Y:S01]  /*5de0*/  LDCU UR12, c[0x0][0xb20] ;  /* 0x00016400ff0c77ac */ /* 0x000ea20008000800 */
[----:B------:R-:W-:Y:S02]  /*5df0*/  UIMAD.WIDE.U32 UR4, UR49, UR55, URZ ;  /* 0x00000037310472a5 */ /* 0x000fe4000f8e00ff */
[----:B------:R-:W-:Y:S02]  /*5e00*/  UIMAD.WIDE.U32 UR6, UR50, UR52, URZ ;  /* 0x00000034320672a5 */ /* 0x000fe4000f8e00ff */
[----:B------:R-:W-:Y:S02]  /*5e10*/  UISETP.NE.AND UP0, UPT, UR54, 0x1, UPT ;  /* 0x000000013600788c */ /* 0x000fe4000bf05270 */
[----:B------:R-:W-:Y:S02]  /*5e20*/  UIMAD.WIDE.U32 UR8, UR37, UR55, URZ ;  /* 0x00000037250872a5 */ /* 0x000fe4000f8e00ff */
[----:B------:R-:W-:Y:S02]  /*5e30*/  UIMAD.WIDE.U32 UR10, UR38, UR52, URZ ;  /* 0x00000034260a72a5 */ /* 0x000fe4000f8e00ff */
[----:B------:R-:W-:Y:S02]  /*5e40*/  UISETP.NE.AND UP1, UPT, UR41, 0x1, UPT ;  /* 0x000000012900788c */ /* 0x000fe4000bf25270 */
[----:B------:R-:W-:Y:S01]  /*5e50*/  UISETP.NE.AND UP2, UPT, UR40, 0x1, UPT ;  /* 0x000000012800788c */ /* 0x000fe2000bf45270 */
[----:B------:R-:W-:Y:S02]  /*5e60*/  UMOV UR4, UR5 ;  /* 0x0000000500047c82 */ /* 0x000fe40008000000 */
[----:B--2---:R-:W-:Y:S03]  /*5e70*/  USHF.R.U32.HI UR5, URZ, UR12, UR4 ;  /* 0x0000000cff057299 */ /* 0x004fe60008011604 */
[----:B------:R-:W-:Y:S02]  /*5e80*/  UMOV UR4, UR7 ;  /* 0x0000000700047c82 */ /* 0x000fe40008000000 */
[----:B------:R-:W-:Y:S02]  /*5e90*/  USHF.R.U32.HI UR7, URZ, UR53, UR4 ;  /* 0x00000035ff077299 */ /* 0x000fe40008011604 */
[----:B------:R-:W-:Y:S02]  /*5ea0*/  USEL UR4, UR49, UR5, !UP0 ;  /* 0x0000000531047287 */ /* 0x000fe4000c000000 */
[----:B------:R-:W-:Y:S01]  /*5eb0*/  USEL UR7, UR50, UR7, !UP1 ;  /* 0x0000000732077287 */ /* 0x000fe2000c800000 */
[----:B------:R-:W-:Y:S01]  /*5ec0*/  UMOV UR5, UR9 ;  /* 0x0000000900057c82 */ /* 0x000fe20008000000 */
[----:B------:R-:W-:Y:S02]  /*5ed0*/  UIMAD.WIDE.U32 UR8, UR4, UR42, URZ ;  /* 0x0000002a040872a5 */ /* 0x000fe4000f8e00ff */
[----:B------:R-:W-:Y:S03]  /*5ee0*/  USHF.R.U32.HI UR6, URZ, UR12, UR5 ;  /* 0x0000000cff067299 */ /* 0x000fe60008011605 */
[----:B------:R-:W-:Y:S01]  /*5ef0*/  UMOV UR5, UR11 ;  /* 0x0000000b00057c82 */ /* 0x000fe20008000000 */
[----:B------:R-:W-:Y:S02]  /*5f00*/  UIMAD.WIDE.U32 UR10, UR7, UR42, URZ ;  /* 0x0000002a070a72a5 */ /* 0x000fe4000f8e00ff */
[----:B------:R-:W-:Y:S02]  /*5f10*/  USHF.R.U32.HI UR12, URZ, UR53, UR5 ;  /* 0x00000035ff0c7299 */ /* 0x000fe40008011605 */
[----:B------:R-:W-:Y:S01]  /*5f20*/  USEL UR6, UR37, UR6, !UP0 ;  /* 0x0000000625067287 */ /* 0x000fe2000c000000 */
[----:B------:R-:W-:Y:S02]  /*5f30*/  UMOV UR5, UR9 ;  /* 0x0000000900057c82 */ /* 0x000fe40008000000 */
[----:B------:R-:W-:Y:S01]  /*5f40*/  UMOV UR10, UR11 ;  /* 0x0000000b000a7c82 */ /* 0x000fe20008000000 */
[----:B------:R-:W-:Y:S02]  /*5f50*/  @UP2 USHF.R.U32.HI UR4, URZ, UR43, UR5 ;  /* 0x0000002bff042299 */ /* 0x000fe40008011605 */
[----:B------:R-:W-:Y:S02]  /*5f60*/  @UP2 USHF.R.U32.HI UR7, URZ, UR43, UR10 ;  /* 0x0000002bff072299 */ /* 0x000fe4000801160a */
[----:B------:R-:W-:Y:S02]  /*5f70*/  UIMAD UR4, UR40, UR4, URZ ;  /* 0x00000004280472a4 */ /* 0x000fe4000f8e02ff */
[----:B------:R-:W-:Y:S02]  /*5f80*/  UIMAD.WIDE.U32 UR10, UR6, UR42, URZ ;  /* 0x0000002a060a72a5 */ /* 0x000fe4000f8e00ff */
[----:B------:R-:W-:Y:S02]  /*5f90*/  USEL UR5, UR38, UR12, !UP1 ;  /* 0x0000000c26057287 */ /* 0x000fe4000c800000 */
[----:B------:R-:W-:Y:S02]  /*5fa0*/  UIMAD UR8, UR40, UR7, URZ ;  /* 0x00000007280872a4 */ /* 0x000fe4000f8e02ff */
[----:B------:R-:W-:Y:S03]  /*5fb0*/  UISETP.GE.AND UP0, UPT, UR6, UR4, UPT ;  /* 0x000000040600728c */ /* 0x000fe6000bf06270 */
[----:B------:R-:W-:Y:S01]  /*5fc0*/  UMOV UR4, UR11 ;  /* 0x0000000b00047c82 */ /* 0x000fe20008000000 */
[----:B------:R-:W-:Y:S02]  /*5fd0*/  UISETP.GE.OR UP0, UPT, UR5, UR8, UP0 ;  /* 0x000000080500728c */ /* 0x000fe40008706670 */
[----:B------:R-:W-:Y:S02]  /*5fe0*/  USHF.R.U32.HI UR4, URZ, UR43, UR4 ;  /* 0x0000002bff047299 */ /* 0x000fe40008011604 */
[----:B------:R-:W-:Y:S02]  /*5ff0*/  UIMAD.WIDE.U32 UR8, UR5, UR42, URZ ;  /* 0x0000002a050872a5 */ /* 0x000fe4000f8e00ff */
[----:B------:R-:W-:Y:S02]  /*6000*/  USEL UR11, UR6, UR4, !UP2 ;  /* 0x00000004060b7287 */ /* 0x000fe4000d000000 */
[----:B------:R-:W-:Y:S02]  /*6010*/  UIADD3 UR8, UPT, UPT, -UR5, URZ, URZ ;  /* 0x000000ff05087290 */ /* 0x000fe4000fffe1ff */
[----:B------:R-:W-:Y:S01]  /*6020*/  UIADD3 UR10, UPT, UPT, -UR11, URZ, URZ ;  /* 0x000000ff0b0a7290 */ /* 0x000fe2000fffe1ff */
[----:B------:R-:W-:Y:S01]  /*6030*/  @!UP0 UMOV UR4, UR9 ;  /* 0x0000000900048c82 */ /* 0x000fe20008000000 */
[----:B------:R-:W-:Y:S02]  /*6040*/  UIADD3 UR9, UPT, UPT, -UR6, URZ, URZ ;  /* 0x000000ff06097290 */ /* 0x000fe4000fffe1ff */
[----:B------:R-:W-:Y:S02]  /*6050*/  @!UP0 USHF.R.U32.HI UR4, URZ, UR43, UR4 ;  /* 0x0000002bff048299 */ /* 0x000fe40008011604 */
[----:B------:R-:W-:Y:S02]  /*6060*/  UIMAD UR10, UR40, UR10, UR6 ;  /* 0x0000000a280a72a4 */ /* 0x000fe4000f8e0206 */
[----:B------:R-:W-:Y:S04]  /*6070*/  @!UP0 USEL UR4, UR5, UR4, !UP2 ;  /* 0x0000000405048287 */ /* 0x000fe8000d000000 */
[----:B------:R-:W-:Y:S02]  /*6080*/  @!UP0 UIMAD UR10, UR7, UR10, UR4 ;  /* 0x0000000a070a82a4 */ /* 0x000fe4000f8e0204 */
[----:B------:R-:W-:Y:S02]  /*6090*/  @!UP0 UIADD3 UR11, UPT, UPT, UR11, -UR4, URZ ;  /* 0x800000040b0b8290 */ /* 0x000fe4000fffe0ff */
[----:B------:R-:W-:Y:S02]  /*60a0*/  UIMAD UR7, UR41, UR8, UR38 ;  /* 0x00000008290772a4 */ /* 0x000fe4000f8e0226 */
[----:B------:R-:W-:Y:S02]  /*60b0*/  @!UP0 UIMAD UR6, UR11, UR40, UR5 ;  /* 0x000000280b0682a4 */ /* 0x000fe4000f8e0205 */
[----:B------:R-:W-:Y:S01]  /*60c0*/  UIMAD UR4, UR54, UR9, UR37 ;  /* 0x00000009360472a4 */ /* 0x000fe2000f8e0225 */
[----:B------:R-:W-:Y:S02]  /*60d0*/  @!UP0 UMOV UR5, UR10 ;  /* 0x0000000a00058c82 */ /* 0x000fe40008000000 */
[----:B------:R-:W-:Y:S02]  /*60e0*/  UIMAD UR38, UR5, UR41, UR7 ;  /* 0x00000029052672a4 */ /* 0x000fe4000f8e0207 */
[----:B------:R-:W-:Y:S11]  /*60f0*/  UIMAD UR37, UR6, UR54, UR4 ;  /* 0x00000036062572a4 */ /* 0x000ff6000f8e0204 */
[----:B------:R-:W-:Y:S01]  /*6100*/  @!UPT UIADD3 URZ, UPT, UPT, URZ, URZ, URZ ;  /* 0x000000fffffff290 */ /* 0x000fe2000fffe0ff */
.L_x_109:
[----:B------:R-:W-:Y:S01]  /*6110*/  UISETP.NE.AND UP0, UPT, UR39, 0x1, UPT ;  /* 0x000000012700788c */ /* 0x000fe2000bf05270 */
[----:B------:R-:W-:Y:S10]  /*6120*/  IADD3 R82, PT, PT, R82, 0x1, RZ ;  /* 0x0000000152527810 */ /* 0x000ff40007ffe0ff */
[----:B------:R-:W2:Y:S01]  /*6130*/  @!UP0 LDCU.128 UR12, c[0x0][0xb10] ;  /* 0x00016200ff0c87ac */ /* 0x000ea20008000c00 */
[----:B------:R-:W3:Y:S01]  /*6140*/  @!UP0 LDCU UR5, c[0x0][0xb0c] ;  /* 0x00016180ff0587ac */ /* 0x000ee20008000800 */
[----:B------:R-:W4:Y:S01]  /*6150*/  @!UP0 LDCU UR10, c[0x0][0xb20] ;  /* 0x00016400ff0a87ac */ /* 0x000f220008000800 */
[----:B--2---:R-:W-:Y:S02]  /*6160*/  UIMAD.WIDE.U32 UR8, UR38, UR12, URZ ;  /* 0x0000000c260872a5 */ /* 0x004fe4000f8e00ff */
[----:B------:R-:W-:Y:S02]  /*6170*/  UIMAD.WIDE.U32 UR6, UR37, UR15, URZ ;  /* 0x0000000f250672a5 */ /* 0x000fe4000f8e00ff */
[----:B------:R-:W-:Y:S03]  /*6180*/  @!UP0 UISETP.NE.AND UP1, UPT, UR14, 0x1, UPT ;  /* 0x000000010e00888c */ /* 0x000fe6000bf25270 */
[----:B------:R-:W-:Y:S01]  /*6190*/  @!UP0 UMOV UR4, UR9 ;  /* 0x0000000900048c82 */ /* 0x000fe20008000000 */
[----:B---3--:R-:W-:Y:S02]  /*61a0*/  @!UP0 UISETP.NE.AND UP2, UPT, UR5, 0x1, UPT ;  /* 0x000000010500888c */ /* 0x008fe4000bf45270 */
[----:B------:R-:W-:Y:S01]  /*61b0*/  @!UP0 USHF.R.U32.HI UR4, URZ, UR13, UR4 ;  /* 0x0000000dff048299 */ /* 0x000fe20008011604 */
[----:B------:R-:W-:Y:S02]  /*61c0*/  @!UP0 UMOV UR6, UR7 ;  /* 0x0000000700068c82 */ /* 0x000fe40008000000 */
[----:B----4-:R-:W-:Y:S02]  /*61d0*/  @!UP0 USHF.R.U32.HI UR6, URZ, UR10, UR6 ;  /* 0x0000000aff068299 */ /* 0x010fe40008011606 */
[----:B------:R-:W-:Y:S02]  /*61e0*/  @!UP0 USEL UR7, UR38, UR4, !UP2 ;  /* 0x0000000426078287 */ /* 0x000fe4000d000000 */
[----:B------:R-:W-:Y:S04]  /*61f0*/  @!UP0 USEL UR6, UR37, UR6, !UP1 ;  /* 0x0000000625068287 */ /* 0x000fe8000c800000 */
[----:B------:R-:W-:Y:S02]  /*6200*/  @!UP0 UIADD3 UR4, UPT, UPT, -UR7, UR6, URZ ;  /* 0x0000000607048290 */ /* 0x000fe4000fffe1ff */
[----:B------:R-:W-:Y:S02]  /*6210*/  @!UP0 UIADD3 UR6, UPT, UPT, UR7, -UR6, URZ ;  /* 0x8000000607068290 */ /* 0x000fe4000fffe0ff */
[----:B------:R-:W-:Y:S02]  /*6220*/  @!UP0 UIMAD UR38, UR4, UR5, UR38 ;  /* 0x00000005042682a4 */ /* 0x000fe4000f8e0226 */
[----:B------:R-:W-:Y:S02]  /*6230*/  @!UP0 UIMAD UR37, UR6, UR14, UR37 ;  /* 0x0000000e062582a4 */ /* 0x000fe4000f8e0225 */
[----:B------:R-:W-:Y:S09]  /*6240*/  ULOP3.LUT UP0, URZ, UR56, 0x1b0, URZ, 0xc0, !UPT ;  /* 0x000001b038ff7892 */ /* 0x000ff2000f80c0ff */
[----:B------:R-:W-:Y:S05]  /*6250*/  BRA.U !UP0, `(.L_x_110) ;  /* 0x0000000108407547 */ /* 0x000fea000b800000 */
[----:B------:R-:W2:Y:S01]  /*6260*/  LDCU.64 UR8, c[0x4][0x80] ;  /* 0x01001000ff0877ac */ /* 0x000ea20008000a00 */
[----:B------:R-:W-:Y:S01]  /*6270*/  MOV R3, 0x0 ;  /* 0x0000000000037802 */ /* 0x000fe20000000f00 */
[----:B------:R-:W-:Y:S02]  /*6280*/  HFMA2 R12, -RZ, RZ, 0, 5.9604644775390625e-08 ;  /* 0x00000001ff0c7431 */ /* 0x000fe400000001ff */
[----:B------:R-:W-:Y:S02]  /*6290*/  IMAD.MOV.U32 R8, RZ, RZ, 0x70 ;  /* 0x00000070ff087424 */ /* 0x000fe400078e00ff */
[----:B------:R-:W-:Y:S01]  /*62a0*/  IMAD.MOV.U32 R13, RZ, RZ, RZ ;  /* 0x000000ffff0d7224 */ /* 0x000fe200078e00ff */
[----:B------:R-:W3:Y:S01]  /*62b0*/  LDCU.64 UR6, c[0x4][0x88] ;  /* 0x01001100ff0677ac */ /* 0x000ee20008000a00 */
[----:B------:R-:W4:Y:S01]  /*62c0*/  LDC.64 R2, c[0x4][R3] ;  /* 0x0100000003027b82 */ /* 0x000f220000000a00 */
[----:B------:R-:W1:Y:S01]  /*62d0*/  LDCU.64 UR4, c[0x4][0x8] ;  /* 0x01000100ff0477ac */ /* 0x000e620008000a00 */
[----:B--2---:R-:W-:Y:S01]  /*62e0*/  MOV R5, UR9 ;  /* 0x0000000900057c02 */ /* 0x004fe20008000f00 */
[----:B------:R-:W-:Y:S01]  /*62f0*/  IMAD.U32 R4, RZ, RZ, UR8 ;  /* 0x00000008ff047e24 */ /* 0x000fe2000f8e00ff */
[----:B---3--:R-:W-:Y:S01]  /*6300*/  MOV R7, UR7 ;  /* 0x0000000700077c02 */ /* 0x008fe20008000f00 */
[----:B------:R-:W-:Y:S01]  /*6310*/  IMAD.U32 R6, RZ, RZ, UR6 ;  /* 0x00000006ff067e24 */ /* 0x000fe2000f8e00ff */
[----:B-1----:R-:W-:Y:S01]  /*6320*/  MOV R11, UR5 ;  /* 0x00000005000b7c02 */ /* 0x002fe20008000f00 */
[----:B------:R-:W-:Y:S02]  /*6330*/  IMAD.U32 R10, RZ, RZ, UR4 ;  /* 0x00000004ff0a7e24 */ /* 0x000fe4000f8e00ff */
[----:B------:R-:W-:Y:S07]  /*6340*/  LEPC R20, `(.L_x_110) ;  /* 0x000000001014794e */ /* 0x000fee0000000000 */
[----:B----45:R-:W-:Y:S05]  /*6350*/  CALL.ABS.NOINC R2 ;  /* 0x0000000002007343 */ /* 0x030fea0003c00000 */
.L_x_110:
[----:B------:R-:W-:Y:S01]  /*6360*/  LOP3.LUT P0, RZ, R86, 0x1b0, RZ, 0xc0, !PT ;  /* 0x000001b056ff7812 */ /* 0x000fe2000780c0ff */
[----:B------:R-:W-:Y:S11]  /*6370*/  BSSY.RECONVERGENT B6, `(.L_x_111) ;  /* 0x0000013000067945 */ /* 0x000ff60003800200 */
[----:B------:R-:W-:Y:S01]  /*6380*/  @!UPT UIADD3 URZ, UPT, UPT, URZ, URZ, URZ ;  /* 0x000000fffffff290 */ /* 0x000fe2000fffe0ff */
[----:B------:R-:W-:Y:S05]  /*6390*/  @!P0 BRA `(.L_x_112) ;  /* 0x0000000000408947 */ /* 0x000fea0003800000 */
        /* <DEDUP_REMOVED lines=16> */
.L_x_112:
[----:B------:R-:W-:Y:S05]  /*64a0*/  BSYNC.RECONVERGENT B6 ;  /* 0x0000000000067941 */ /* 0x000fea0003800200 */
.L_x_111:
[----:B------:R-:W-:Y:S01]  /*64b0*/  ISETP.NE.U32.AND P3, PT, R76, RZ, PT ;  /* 0x000000ff4c00720c */ /* 0x000fe20003f65070 */
[----:B------:R-:W-:Y:S01]  /*64c0*/  UISETP.NE.AND UP1, UPT, UR61, URZ, UPT ;  /* 0x000000ff3d00728c */ /* 0x000fe2000bf25270 */
[----:B------:R-:W-:Y:S02]  /*64d0*/  ISETP.NE.U32.AND P4, PT, R72, RZ, PT ;  /* 0x000000ff4800720c */ /* 0x000fe40003f85070 */
[----:B------:R-:W-:Y:S02]  /*64e0*/  ISETP.NE.AND.EX P3, PT, R77, RZ, PT, P3 ;  /* 0x000000ff4d00720c */ /* 0x000fe40003f65330 */
[----:B------:R-:W-:Y:S02]  /*64f0*/  PLOP3.LUT P1, PT, PT, PT, PT, 0x8, 0x80 ;  /* 0x000000000080781c */ /* 0x000fe40003f2e170 */
[----:B------:R-:W-:Y:S02]  /*6500*/  PLOP3.LUT P0, PT, PT, PT, UP1, 0x80, 0x8 ;  /* 0x000000000008781c */ /* 0x000fe40003f0f018 */
[----:B------:R-:W-:Y:S02]  /*6510*/  ISETP.NE.AND.EX P4, PT, R73, RZ, PT, P4 ;  /* 0x000000ff4900720c */ /* 0x000fe40003f85340 */
[----:B------:R-:W2:Y:S09]  /*6520*/  @UP1 LDCU.64 UR4, c[0x0][0x888] ;  /* 0x00011100ff0417ac */ /* 0x000eb20008000a00 */
[----:B------:R-:W-:Y:S01]  /*6530*/  @P0 PLOP3.LUT P1, PT, P3, PT, PT, 0x80, 0x8 ;  /* 0x000000000008081c */ /* 0x000fe20001f2f070 */
[----:B--2---:R-:W-:Y:S04]  /*6540*/  @UP1 UISETP.NE.U32.AND UP0, UPT, UR4, URZ, UPT ;  /* 0x000000ff0400128c */ /* 0x004fe8000bf05070 */
[----:B------:R-:W-:Y:S04]  /*6550*/  @UP1 UISETP.NE.AND.EX UP0, UPT, UR5, URZ, UPT, UP0 ;  /* 0x000000ff0500128c */ /* 0x000fe8000bf05300 */
[----:B------:R-:W-:Y:S01]  /*6560*/  @UP1 USEL UR4, URZ, 0xffffffff, UP0 ;  /* 0xffffffffff041887 */ /* 0x000fe20008000000 */
[----:B------:R-:W-:Y:S11]  /*6570*/  @!P3 BRA `(.L_x_113) ;  /* 0x000000000030b947 */ /* 0x000ff60003800000 */
        /* <DEDUP_REMOVED lines=12> */
.L_x_113:
[----:B------:R-:W-:Y:S05]  /*6640*/  @!P4 BRA `(.L_x_114) ;  /* 0x000000000024c947 */ /* 0x000fea0003800000 */
[----:B------:R-:W-:Y:S01]  /*6650*/  ISETP.NE.U32.AND P2, PT, R70, RZ, PT ;  /* 0x000000ff4600720c */ /* 0x000fe20003f45070 */
[----:B------:R-:W2:Y:S03]  /*6660*/  LDCU.64 UR6, c[0x0][0x358] ;  /* 0x00006b00ff0677ac */ /* 0x000ea60008000a00 */
[----:B------:R-:W-:Y:S11]  /*6670*/  ISETP.NE.AND.EX P2, PT, R71, RZ, PT, P2 ;  /* 0x000000ff4700720c */ /* 0x000ff60003f45320 */
[----:B------:R-:W-:Y:S02]  /*6680*/  @!UPT UIADD3 URZ, UPT, UPT, URZ, URZ, URZ ;  /* 0x000000fffffff290 */ /* 0x000fe4000fffe0ff */
[----:B------:R-:W4:Y:S01]  /*6690*/  @P2 LDC.64 R2, c[0x0][0x8a8] ;  /* 0x00022a00ff022b82 */ /* 0x000f220000000a00 */
[----:B-1----:R-:W-:Y:S04]  /*66a0*/  @P2 IMAD R0, R72, UR36, RZ ;  /* 0x0000002448002c24 */ /* 0x002fe8000f8e02ff */
[----:B----4-:R-:W-:Y:S05]  /*66b0*/  @P2 IMAD.WIDE R2, R0, 0x4, R2 ;  /* 0x0000000400022825 */ /* 0x010fea00078e0202 */
[----:B--2--5:R2:W5:Y:S02]  /*66c0*/  @P2 LDG.E R38, desc[UR6][R2.64] ;  /* 0x0000000602262981 */ /* 0x024564000c1e1900 */
[----:B--2---:R-:W4:Y:S02]  /*66d0*/  @!P2 LDC R38, c[0x0][0x8a0] ;  /* 0x00022800ff26ab82 */ /* 0x004f240000000800 */
.L_x_114:
[----:B---3-5:R-:W-:Y:S01]  /*66e0*/  @P0 ISETP.NE.AND P4, PT, R39, RZ, PT ;  /* 0x000000ff2700020c */ /* 0x028fe20003f85270 */
[----:B-1----:R-:W-:Y:S01]  /*66f0*/  IMAD.U32 R0, RZ, RZ, UR4 ;  /* 0x00000004ff007e24 */ /* 0x002fe2000f8e00ff */
[----:B------:R-:W-:Y:S01]  /*6700*/  @P0 LOP3.LUT P2, RZ, R80, 0xff, RZ, 0xc0, !PT ;  /* 0x000000ff50ff0812 */ /* 0x000fe2000784c0ff */
[----:B------:R-:W-:Y:S01]  /*6710*/  BSSY B1, `(.L_x_115) ;  /* 0x0000039000017945 */ /* 0x000fe20003800000 */
[----:B------:R-:W-:Y:S02]  /*6720*/  @P0 SEL R2, RZ, 0xffffffff, P4 ;  /* 0xffffffffff020807 */ /* 0x000fe40002000000 */
[----:B------:R-:W-:Y:S02]  /*6730*/  CS2R R46, SRZ ;  /* 0x00000000002e7805 */ /* 0x000fe4000001ff00 */
[----:B------:R-:W-:Y:S02]  /*6740*/  LEA R16, R36, UR44, 0x3 ;  /* 0x0000002c24107c11 */ /* 0x000fe4000f8e18ff */
[----:B------:R-:W-:Y:S02]  /*6750*/  CS2R R44, SRZ ;  /* 0x00000000002c7805 */ /* 0x000fe4000001ff00 */
[----:B------:R-:W-:Y:S02]  /*6760*/  @P1 SEL R2, R0, R2, !P2 ;  /* 0x0000000200021207 */ /* 0x000fe40005000000 */
[----:B------:R-:W-:Y:S02]  /*6770*/  CS2R R42, SRZ ;  /* 0x00000000002a7805 */ /* 0x000fe4000001ff00 */
[----:B------:R-:W-:Y:S02]  /*6780*/  SHF.L.U32 R3, R85, 0x1f, RZ ;  /* 0x0000001f55037819 */ /* 0x000fe400000006ff */
[----:B------:R-:W-:Y:S02]  /*6790*/  CS2R R40, SRZ ;  /* 0x0000000000287805 */ /* 0x000fe4000001ff00 */
[----:B------:R-:W-:Y:S02]  /*67a0*/  @P0 LOP3.LUT R2, R2, 0x1, RZ, 0xc0, !PT ;  /* 0x0000000102020812 */ /* 0x000fe400078ec0ff */
[----:B------:R-:W-:Y:S02]  /*67b0*/  PLOP3.LUT P5, PT, PT, PT, PT, 0x8, 0x80 ;  /* 0x000000000080781c */ /* 0x000fe40003fae170 */
[----:B------:R-:W-:Y:S02]  /*67c0*/  ISETP.NE.U32.OR P1, PT, R2, 0x1, !P0 ;  /* 0x000000010200780c */ /* 0x000fe40004725470 */
[----:B------:R-:W-:Y:S11]  /*67d0*/  LEA.HI R2, R36, R36, RZ, 0x1 ;  /* 0x0000002424027211 */ /* 0x000ff600078f08ff */
[----:B------:R-:W-:Y:S04]  /*67e0*/  @P1 SHF.L.U32 R0, R83, 0x1f, RZ ;  /* 0x0000001f53001819 */ /* 0x000fe800000006ff */
[----:B------:R1:W2:Y:S01]  /*67f0*/  @P1 SYNCS.PHASECHK.TRANS64.TRYWAIT P0, [UR44+0x1b0], R0 ;  /* 0x0001b000ff0015a7 */ /* 0x0002a2000800112c */
[----:B------:R3:W3:Y:S01]  /*6800*/  SYNCS.PHASECHK.TRANS64.TRYWAIT P4, [R16+URZ+0x1f0], R3 ;  /* 0x0001f003100075a7 */ /* 0x0006e200080811ff */
[C---:B-1----:R-:W-:Y:S01]  /*6810*/  IMAD.SHL.U32 R0, R2.reuse, 0x20, RZ ;  /* 0x0000002002007824 */ /* 0x042fe200078e00ff */
[----:B------:R-:W-:Y:S04]  /*6820*/  LOP3.LUT R2, R2, 0xffe, RZ, 0xc0, !PT ;  /* 0x00000ffe02027812 */ /* 0x000fe800078ec0ff */
[----:B------:R-:W-:Y:S01]  /*6830*/  LOP3.LUT R0, R0, 0xffffffc0, RZ, 0xc0, !PT ;  /* 0xffffffc000007812 */ /* 0x000fe200078ec0ff */
[----:B------:R-:W-:Y:S04]  /*6840*/  IMAD.IADD R2, R36, 0x1, -R2 ;  /* 0x0000000124027824 */ /* 0x000fe800078e0a02 */
[----:B------:R-:W-:Y:S04]  /*6850*/  IMAD.IADD R0, R37, 0x1, R0 ;  /* 0x0000000125007824 */ /* 0x000fe800078e0200 */
[----:B------:R-:W-:Y:S01]  /*6860*/  IMAD R2, R2, 0x100000, R0 ;  /* 0x0010000002027824 */ /* 0x000fe200078e0200 */
[----:B--2---:R-:W-:Y:S01]  /*6870*/  @P1 PLOP3.LUT P5, PT, P0, PT, PT, 0x8, 0x80 ;  /* 0x000000000080181c */ /* 0x004fe200007ae170 */
[----:B------:R-:W-:Y:S01]  /*6880*/  @!UPT UIADD3 URZ, UPT, UPT, URZ, URZ, URZ ;  /* 0x000000fffffff290 */ /* 0x000fe2000fffe0ff */
[----:B---3--:R-:W-:Y:S11]  /*6890*/  @!P1 BRA `(.L_x_116) ;  /* 0x0000000000809947 */ /* 0x008ff60003800000 */
[----:B------:R-:W-:Y:S01]  /*68a0*/  ISETP.NE.U32.AND P0, PT, RZ, UR58, PT ;  /* 0x0000003aff007c0c */ /* 0x000fe2000bf05070 */
[----:B------:R-:W-:Y:S01]  /*68b0*/  BSSY B0, `(.L_x_117) ;  /* 0x0000012000007945 */ /* 0x000fe20003800000 */
[----:B------:R-:W-:Y:S02]  /*68c0*/  ISETP.NE.AND P2, PT, R39, RZ, PT ;  /* 0x000000ff2700720c */ /* 0x000fe40003f45270 */
[----:B------:R-:W-:Y:S02]  /*68d0*/  CS2R R42, SRZ ;  /* 0x00000000002a7805 */ /* 0x000fe4000001ff00 */
[----:B------:R-:W-:Y:S02]  /*68e0*/  ISETP.NE.AND.EX P0, PT, RZ, UR59, PT, P0 ;  /* 0x0000003bff007c0c */ /* 0x000fe4000bf05300 */
[----:B------:R-:W-:Y:S02]  /*68f0*/  CS2R R40, SRZ ;  /* 0x0000000000287805 */ /* 0x000fe4000001ff00 */
[----:B------:R-:W-:Y:S02]  /*6900*/  LOP3.LUT P1, RZ, R80, 0xff, RZ, 0xc0, !PT ;  /* 0x000000ff50ff7812 */ /* 0x000fe4000782c0ff */
[----:B------:R-:W-:Y:S02]  /*6910*/  CS2R R46, SRZ ;  /* 0x00000000002e7805 */ /* 0x000fe4000001ff00 */
[----:B------:R-:W-:Y:S02]  /*6920*/  SEL R0, RZ, 0xffffffff, P2 ;  /* 0xffffffffff007807 */ /* 0x000fe40001000000 */
[----:B------:R-:W-:Y:S02]  /*6930*/  CS2R R44, SRZ ;  /* 0x00000000002c7805 */ /* 0x000fe4000001ff00 */
[----:B------:R-:W-:Y:S04]  /*6940*/  SEL R4, RZ, 0xffffffff, P0 ;  /* 0xffffffffff047807 */ /* 0x000fe80000000000 */
[----:B------:R-:W-:Y:S04]  /*6950*/  @P3 SEL R0, R4, R0, !P1 ;  /* 0x0000000004003207 */ /* 0x000fe80004800000 */
[----:B------:R-:W-:Y:S04]  /*6960*/  LOP3.LUT R0, R0, 0x1, RZ, 0xc0, !PT ;  /* 0x0000000100007812 */ /* 0x000fe800078ec0ff */
[----:B------:R-:W-:Y:S01]  /*6970*/  ISETP.NE.U32.AND P0, PT, R0, 0x1, PT ;  /* 0x000000010000780c */ /* 0x000fe20003f05070 */
[----:B------:R-:W-:Y:S01]  /*6980*/  @!UPT UIADD3 URZ, UPT, UPT, URZ, URZ, URZ ;  /* 0x000000fffffff290 */ /* 0x000fe2000fffe0ff */
[----:B------:R-:W-:Y:S11]  /*6990*/  @!P5 BRA `(.L_x_118) ;  /* 0x00000000000cd947 */ /* 0x000ff60003800000 */
[----:B------:R-:W-:Y:S04]  /*69a0*/  SHF.L.U32 R4, R83, 0x1f, RZ ;  /* 0x0000001f53047819 */ /* 0x000fe800000006ff */
[----:B------:R-:W1:Y:S02]  /*69b0*/  SYNCS.PHASECHK.TRANS64.TRYWAIT P1, [UR44+0x1b0], R4 ;  /* 0x0001b004ff0075a7 */ /* 0x000e64000802112c */
[----:B-1----:R-:W-:Y:S05]  /*69c0*/  @!P1 BRA `(.L_x_119) ;  /* 0x0000001c00949947 */ /* 0x002fea0003800000 */
.L_x_118:
[----:B------:R-:W-:Y:S05]  /*69d0*/  BSYNC B0 ;  /* 0x0000000000007941 */ /* 0x000fea0003800000 */
.L_x_117:
[----:B------:R2:W3:Y:S01]  /*69e0*/  @P0 LDS.128 R40, [R79+UR44+0x400] ;  /* 0x0004002c4f280984 */ /* 0x0004e20008000c00 */
[----:B------:R-:W-:Y:S01]  /*69f0*/  UIADD3 UR4, UPT, UPT, UR44, 0x1b8, URZ ;  /* 0x000001b82c047890 */ /* 0x000fe2000fffe0ff */
[----:B------:R-:W-:Y:S02]  /*6a00*/  LOP3.LUT R83, R83, 0x1, RZ, 0x3c, !PT ;  /* 0x0000000153537812 */ /* 0x000fe400078e3cff */
[----:B------:R2:W1:Y:S01]  /*6a10*/  @P0 LDS.128 R44, [R78+0x10] ;  /* 0x000010004e2c0984 */ /* 0x0004620000000c00 */
[----:B------:R-:W-:Y:S01]  /*6a20*/  UPRMT UR4, UR48, 0x654, UR4 ;  /* 0x0000065430047896 */ /* 0x000fe20008000004 */
[----:B------:R-:W-:Y:S01]  /*6a30*/  @!PT LDS RZ, [RZ] ;  /* 0x00000000fffff984 */ /* 0x000fe20000000800 */
[----:B------:R-:W-:Y:S01]  /*6a40*/  @!PT LDS RZ, [RZ] ;  /* 0x00000000fffff984 */ /* 0x000fe20000000800 */
[----:B------:R-:W-:Y:S01]  /*6a50*/  @!PT LDS RZ, [RZ] ;  /* 0x00000000fffff984 */ /* 0x000fe20000000800 */
[----:B------:R-:W-:Y:S01]  /*6a60*/  @!PT LDS RZ, [RZ] ;  /* 0x00000000fffff984 */ /* 0x000fe20000000800 */
[----:B------:R5:W-:Y:S06]  /*6a70*/  MEMBAR.ALL.CTA ;  /* 0x0000000000007992 */ /* 0x000bec0000008000 */
[----:B-----5:R-:W5:Y:S02]  /*6a80*/  FENCE.VIEW.ASYNC.S ;  /* 0x00000000000073c6 */ /* 0x020f640000000000 */
[----:B-----5:R-:W-:Y:S03]  /*6a90*/  SYNCS.ARRIVE.TRANS64.RED.A1T0 RZ, [UR4], RZ ;  /* 0x000000ffffff79a7 */ /* 0x020fe60008100404 */
.L_x_116:
[----:B------:R-:W-:Y:S05]  /*6aa0*/  BSYNC B1 ;  /* 0x0000000000017941 */ /* 0x000fea0003800000 */
.L_x_115:
[----:B-1----:R-:W-:Y:S04]  /*6ab0*/  SHF.R.U32.HI R0, RZ, 0x15, R2 ;  /* 0x00000015ff007819 */ /* 0x002fe80000011602 */
[----:B------:R-:W-:Y:S01]  /*6ac0*/  LOP3.LUT P0, RZ, R0, 0x3, R81, 0x48, !PT ;  /* 0x0000000300ff7812 */ /* 0x000fe20007804851 */
[----:B------:R-:W-:Y:S01]  /*6ad0*/  @!UPT UIADD3 URZ, UPT, UPT, URZ, URZ, URZ ;  /* 0x000000fffffff290 */ /* 0x000fe2000fffe0ff */
[----:B------:R-:W-:Y:S11]  /*6ae0*/  @P4 BRA `(.L_x_120) ;  /* 0x0000000000084947 */ /* 0x000ff60003800000 */
[----:B------:R-:W1:Y:S02]  /*6af0*/  SYNCS.PHASECHK.TRANS64.TRYWAIT P1, [R16+URZ+0x1f0], R3 ;  /* 0x0001f003100075a7 */ /* 0x000e6400080211ff */
[----:B-1----:R-:W-:Y:S05]  /*6b00*/  @!P1 BRA `(.L_x_121) ;  /* 0x0000001c005c9947 */ /* 0x002fea0003800000 */
.L_x_120:
[----:B------:R-:W-:Y:S05]  /*6b10*/  @!P0 BRA `(.L_x_122) ;  /* 0x0000000000408947 */ /* 0x000fea0003800000 */
[----:B------:R-:W1:Y:S01]  /*6b20*/  LDCU.64 UR8, c[0x4][0x70] ;  /* 0x01000e00ff0877ac */ /* 0x000e620008000a00 */
[----:B------:R-:W-:Y:S01]  /*6b30*/  MOV R15, 0x0 ;  /* 0x00000000000f7802 */ /* 0x000fe20000000f00 */
[----:B------:R-:W-:Y:S02]  /*6b40*/  HFMA2 R12, -RZ, RZ, 0, 5.9604644775390625e-08 ;  /* 0x00000001ff0c7431 */ /* 0x000fe400000001ff */
[----:B------:R-:W-:Y:S02]  /*6b50*/  IMAD.MOV.U32 R8, RZ, RZ, 0x192 ;  /* 0x00000192ff087424 */ /* 0x000fe400078e00ff */
[----:B------:R-:W-:Y:S01]  /*6b60*/  IMAD.MOV.U32 R13, RZ, RZ, RZ ;  /* 0x000000ffff0d7224 */ /* 0x000fe200078e00ff */
[----:B------:R-:W5:Y:S01]  /*6b70*/  LDCU.64 UR6, c[0x4][0x78] ;  /* 0x01000f00ff0677ac */ /* 0x000f620008000a00 */
[----:B------:R-:W2:Y:S01]  /*6b80*/  LDC.64 R14, c[0x4][R15] ;  /* 0x010000000f0e7b82 */ /* 0x000ea20000000a00 */
[----:B------:R-:W3:Y:S01]  /*6b90*/  LDCU.64 UR4, c[0x4][0x10] ;  /* 0x01000200ff0477ac */ /* 0x000ee20008000a00 */
[----:B-1----:R-:W-:Y:S01]  /*6ba0*/  MOV R5, UR9 ;  /* 0x0000000900057c02 */ /* 0x002fe20008000f00 */
[----:B------:R-:W-:Y:S01]  /*6bb0*/  IMAD.U32 R4, RZ, RZ, UR8 ;  /* 0x00000008ff047e24 */ /* 0x000fe2000f8e00ff */
[----:B-----5:R-:W-:Y:S01]  /*6bc0*/  MOV R7, UR7 ;  /* 0x0000000700077c02 */ /* 0x020fe20008000f00 */
[----:B------:R-:W-:Y:S01]  /*6bd0*/  IMAD.U32 R6, RZ, RZ, UR6 ;  /* 0x00000006ff067e24 */ /* 0x000fe2000f8e00ff */
[----:B---3--:R-:W-:Y:S01]  /*6be0*/  MOV R11, UR5 ;  /* 0x00000005000b7c02 */ /* 0x008fe20008000f00 */
[----:B------:R-:W-:Y:S02]  /*6bf0*/  IMAD.U32 R10, RZ, RZ, UR4 ;  /* 0x00000004ff0a7e24 */ /* 0x000fe4000f8e00ff */
[----:B------:R-:W-:Y:S07]  /*6c00*/  LEPC R20, `(.L_x_122) ;  /* 0x000000001014794e */ /* 0x000fee0000000000 */
[----:B--2-4-:R-:W-:Y:S05]  /*6c10*/  CALL.ABS.NOINC R14 ;  /* 0x000000000e007343 */ /* 0x014fea0003c00000 */
.L_x_122:
[----:B------:R-:W-:Y:S01]  /*6c20*/  LOP3.LUT P0, RZ, R69, 0x60, RZ, 0xc0, !PT ;  /* 0x0000006045ff7812 */ /* 0x000fe2000780c0ff */
[----:B------:R-:W-:Y:S05]  /*6c30*/  WARPSYNC.ALL ;  /* 0x0000000000007948 */ /* 0x000fea0003800000 */
[----:B---3--:R-:W-:Y:S01]  /*6c40*/  IMAD.SHL.U32 R66, R41, 0x100, RZ ;  /* 0x0000010029427824 */ /* 0x008fe200078e00ff */
[----:B------:R-:W-:Y:S01]  /*6c50*/  R2UR UR4, R2 ;  /* 0x00000000020472ca */ /* 0x000fe200000e0000 */
[----:B------:R-:W-:Y:S01]  /*6c60*/  IMAD.SHL.U32 R60, R43, 0x100, RZ ;  /* 0x000001002b3c7824 */ /* 0x000fe200078e00ff */
[----:B------:R-:W-:Y:S01]  /*6c70*/  R2UR UR5, R16 ;  /* 0x00000000100572ca */ /* 0x000fe200000e0000 */
[----:B------:R-:W-:Y:S01]  /*6c80*/  IMAD.SHL.U32 R48, R47, 0x100, RZ ;  /* 0x000001002f307824 */ /* 0x000fe200078e00ff */
[C---:B------:R-:W-:Y:S01]  /*6c90*/  SHF.L.U32 R2, R40.reuse, 0x10, RZ ;  /* 0x0000001028027819 */ /* 0x040fe200000006ff */
[----:B------:R-:W-:Y:S01]  /*6ca0*/  IMAD.SHL.U32 R54, R45, 0x100, RZ ;  /* 0x000001002d367824 */ /* 0x000fe200078e00ff */
[C---:B------:R-:W-:Y:S01]  /*6cb0*/  PRMT R0, R40.reuse, 0x8880, RZ ;  /* 0x0000888028007816 */ /* 0x040fe200000000ff */
[----:B------:R-:W-:Y:S01]  /*6cc0*/  BSSY.RECONVERGENT B0, `(.L_x_123) ;  /* 0x000009f000007945 */ /* 0x000fe20003800200 */
[----:B------:R-:W-:Y:S02]  /*6cd0*/  SHF.L.U32 R3, R40, 0x8, RZ ;  /* 0x0000000828037819 */ /* 0x000fe400000006ff */
[----:B------:R-:W-:Y:S02]  /*6ce0*/  SHF.R.S32.HI R2, RZ, 0x18, R2 ;  /* 0x00000018ff027819 */ /* 0x000fe40000011402 */
[----:B------:R-:W-:Y:S01]  /*6cf0*/  PRMT R68, R41, 0x8880, RZ ;  /* 0x0000888029447816 */ /* 0x000fe200000000ff */
[----:B------:R-:W-:Y:S01]  /*6d00*/  LDTM.16dp32bit_t0_t15.x32 R4, tmem[UR4] ;  /* 0x00000004000479ee */ /* 0x000fe20008a80000 */
[----:B------:R-:W1:Y:S01]  /*6d10*/  LDTM.16dp32bit_t16_t31.x32 R4, tmem[UR4+0x20] ;  /* 0x00002004000479ee */ /* 0x000e620008aa0000 */
[----:B------:R-:W-:Y:S01]  /*6d20*/  NOP ;  /* 0x0000000000007918 */ /* 0x000fe20000000000 */
[----:B------:R-:W-:Y:S01]  /*6d30*/  UIADD3 UR4, UPT, UPT, UR5, 0x210, URZ ;  /* 0x0000021005047890 */ /* 0x000fe2000fffe0ff */
[----:B------:R-:W-:Y:S02]  /*6d40*/  SHF.R.S32.HI R40, RZ, 0x18, R40 ;  /* 0x00000018ff287819 */ /* 0x000fe40000011428 */
[C---:B------:R-:W-:Y:S01]  /*6d50*/  PRMT R65, R42.reuse, 0x8880, RZ ;  /* 0x000088802a417816 */ /* 0x040fe200000000ff */
[----:B------:R-:W-:Y:S01]  /*6d60*/  UPRMT UR4, UR48, 0x654, UR4 ;  /* 0x0000065430047896 */ /* 0x000fe20008000004 */
[C---:B------:R-:W-:Y:S02]  /*6d70*/  SHF.L.U32 R64, R42.reuse, 0x10, RZ ;  /* 0x000000102a407819 */ /* 0x040fe400000006ff */
[----:B------:R-:W-:Y:S02]  /*6d80*/  SHF.L.U32 R63, R42, 0x8, RZ ;  /* 0x000000082a3f7819 */ /* 0x000fe400000006ff */
[----:B------:R-:W-:Y:S02]  /*6d90*/  SHF.R.S32.HI R42, RZ, 0x18, R42 ;  /* 0x00000018ff2a7819 */ /* 0x000fe4000001142a */
[C---:B------:R-:W-:Y:S02]  /*6da0*/  PRMT R62, R43.reuse, 0x8880, RZ ;  /* 0x000088802b3e7816 */ /* 0x040fe400000000ff */
[----:B-1----:R-:W-:Y:S01]  /*6db0*/  SYNCS.ARRIVE.TRANS64.RED.A1T0 RZ, [UR4], RZ ;  /* 0x000000ffffff79a7 */ /* 0x002fe20008100404 */
[----:B------:R-:W-:Y:S02]  /*6dc0*/  SHF.L.U32 R61, R43, 0x10, RZ ;  /* 0x000000102b3d7819 */ /* 0x000fe400000006ff */
[----:B------:R-:W-:Y:S02]  /*6dd0*/  SHF.R.S32.HI R43, RZ, 0x18, R43 ;  /* 0x00000018ff2b7819 */ /* 0x000fe4000001142b */
[----:B------:R-:W-:Y:S02]  /*6de0*/  SHF.L.U32 R51, R46, 0x8, RZ ;  /* 0x000000082e337819 */ /* 0x000fe400000006ff */
[----:B------:R-:W-:Y:S01]  /*6df0*/  SHF.R.S32.HI R3, RZ, 0x18, R3 ;  /* 0x00000018ff037819 */ /* 0x000fe20000011403 */
[C---:B----4-:R-:W-:Y:S01]  /*6e00*/  IMAD R4, R38.reuse, R4, RZ ;  /* 0x0000000426047224 */ /* 0x050fe200078e02ff */
[----:B------:R-:W-:Y:S01]  /*6e10*/  SHF.L.U32 R67, R41, 0x10, RZ ;  /* 0x0000001029437819 */ /* 0x000fe200000006ff */
[C---:B------:R-:W-:Y:S01]  /*6e20*/  IMAD R5, R38.reuse, R5, RZ ;  /* 0x0000000526057224 */ /* 0x040fe200078e02ff */
[----:B------:R-:W-:Y:S01]  /*6e30*/  SHF.R.S32.HI R41, RZ, 0x18, R41 ;  /* 0x00000018ff297819 */ /* 0x000fe20000011429 */
[----:B------:R-:W-:Y:S01]  /*6e40*/  IMAD R6, R38, R6, RZ ;  /* 0x0000000626067224 */ /* 0x000fe200078e02ff */
[----:B------:R-:W-:Y:S01]  /*6e50*/  PRMT R59, R44, 0x8880, RZ ;  /* 0x000088802c3b7816 */ /* 0x000fe200000000ff */
[----:B------:R-:W-:Y:S01]  /*6e60*/  IMAD R4, R0, R39, R4 ;  /* 0x0000002700047224 */ /* 0x000fe200078e0204 */
[----:B------:R-:W-:Y:S01]  /*6e70*/  MOV R0, R68 ;  /* 0x0000004400007202 */ /* 0x000fe20000000f00 */
[----:B------:R-:W-:Y:S01]  /*6e80*/  IMAD R7, R38, R7, RZ ;  /* 0x0000000726077224 */ /* 0x000fe200078e02ff */
[----:B------:R-:W-:Y:S01]  /*6e90*/  SHF.L.U32 R58, R44, 0x10, RZ ;  /* 0x000000102c3a7819 */ /* 0x000fe200000006ff */
[-C--:B------:R-:W-:Y:S01]  /*6ea0*/  IMAD R5, R2, R39.reuse, R5 ;  /* 0x0000002702057224 */ /* 0x080fe200078e0205 */
[----:B------:R-:W-:Y:S01]  /*6eb0*/  SHF.R.S32.HI R2, RZ, 0x18, R67 ;  /* 0x00000018ff027819 */ /* 0x000fe20000011443 */
[-C--:B------:R-:W-:Y:S01]  /*6ec0*/  IMAD R6, R3, R39.reuse, R6 ;  /* 0x0000002703067224 */ /* 0x080fe200078e0206 */
[----:B------:R-:W-:Y:S01]  /*6ed0*/  SHF.R.S32.HI R3, RZ, 0x18, R66 ;  /* 0x00000018ff037819 */ /* 0x000fe20000011442 */
[----:B------:R-:W-:Y:S01]  /*6ee0*/  IMAD R8, R38, R8, RZ ;  /* 0x0000000826087224 */ /* 0x000fe200078e02ff */
[C---:B------:R-:W-:Y:S01]  /*6ef0*/  PRMT R56, R45.reuse, 0x8880, RZ ;  /* 0x000088802d387816 */ /* 0x040fe200000000ff */
[----:B------:R-:W-:Y:S01]  /*6f00*/  IMAD R7, R40, R39, R7 ;  /* 0x0000002728077224 */ /* 0x000fe200078e0207 */
[----:B------:R-:W-:Y:S01]  /*6f10*/  MOV R40, R65 ;  /* 0x0000004100287202 */ /* 0x000fe20000000f00 */
[----:B------:R-:W-:Y:S01]  /*6f20*/  IMAD R9, R38, R9, RZ ;  /* 0x0000000926097224 */ /* 0x000fe200078e02ff */
[----:B------:R-:W-:Y:S01]  /*6f30*/  SHF.L.U32 R55, R45, 0x10, RZ ;  /* 0x000000102d377819 */ /* 0x000fe200000006ff */
[-C--:B------:R-:W-:Y:S01]  /*6f40*/  IMAD R8, R0, R39.reuse, R8 ;  /* 0x0000002700087224 */ /* 0x080fe200078e0208 */
[----:B------:R-:W-:Y:S01]  /*6f50*/  PRMT R53, R46, 0x8880, RZ ;  /* 0x000088802e357816 */ /* 0x000fe200000000ff */
[----:B------:R-:W-:Y:S01]  /*6f60*/  IMAD R10, R38, R10, RZ ;  /* 0x0000000a260a7224 */ /* 0x000fe200078e02ff */
[----:B------:R-:W-:Y:S01]  /*6f70*/  SHF.R.S32.HI R45, RZ, 0x18, R45 ;  /* 0x00000018ff2d7819 */ /* 0x000fe2000001142d */
[----:B------:R-:W-:Y:S01]  /*6f80*/  IMAD R9, R2, R39, R9 ;  /* 0x0000002702097224 */ /* 0x000fe200078e0209 */
[----:B------:R-:W-:Y:S01]  /*6f90*/  SHF.L.U32 R52, R46, 0x10, RZ ;  /* 0x000000102e347819 */ /* 0x000fe200000006ff */
[C---:B------:R-:W-:Y:S01]  /*6fa0*/  IMAD R0, R38.reuse, R20, RZ ;  /* 0x0000001426007224 */ /* 0x040fe200078e02ff */
[C---:B------:R-:W-:Y:S01]  /*6fb0*/  PRMT R50, R47.reuse, 0x8880, RZ ;  /* 0x000088802f327816 */ /* 0x040fe200000000ff */
[C---:B------:R-:W-:Y:S01]  /*6fc0*/  IMAD R11, R38.reuse, R11, RZ ;  /* 0x0000000b260b7224 */ /* 0x040fe200078e02ff */
[----:B------:R-:W-:Y:S01]  /*6fd0*/  SHF.R.S32.HI R46, RZ, 0x18, R46 ;  /* 0x00000018ff2e7819 */ /* 0x000fe2000001142e */
[C---:B------:R-:W-:Y:S01]  /*6fe0*/  IMAD R2, R38.reuse, R21, RZ ;  /* 0x0000001526027224 */ /* 0x040fe200078e02ff */
[----:B------:R-:W-:Y:S01]  /*6ff0*/  SHF.L.U32 R49, R47, 0x10, RZ ;  /* 0x000000102f317819 */ /* 0x000fe200000006ff */
[C---:B------:R-:W-:Y:S01]  /*7000*/  IMAD R20, R38.reuse, R24, RZ ;  /* 0x0000001826147224 */ /* 0x040fe200078e02ff */
[----:B------:R-:W-:Y:S01]  /*7010*/  SHF.R.S32.HI R47, RZ, 0x18, R47 ;  /* 0x00000018ff2f7819 */ /* 0x000fe2000001142f */
[----:B------:R-:W-:Y:S01]  /*7020*/  IMAD R21, R38, R25, RZ ;  /* 0x0000001926157224 */ /* 0x000fe200078e02ff */
[----:B------:R-:W-:Y:S01]  /*7030*/  SHF.L.U32 R57, R44, 0x8, RZ ;  /* 0x000000082c397819 */ /* 0x000fe200000006ff */
[----:B------:R-:W-:Y:S01]  /*7040*/  IMAD R24, R38, R28, RZ ;  /* 0x0000001c26187224 */ /* 0x000fe200078e02ff */
[----:B------:R-:W-:Y:S01]  /*7050*/  SHF.R.S32.HI R44, RZ, 0x18, R44 ;  /* 0x00000018ff2c7819 */ /* 0x000fe2000001142c */
[----:B------:R-:W-:Y:S01]  /*7060*/  IMAD R10, R3, R39, R10 ;  /* 0x00000027030a7224 */ /* 0x000fe200078e020a */
[----:B------:R-:W-:Y:S01]  /*7070*/  IADD3 R36, PT, PT, R36, 0x1, RZ ;  /* 0x0000000124247810 */ /* 0x000fe20007ffe0ff */
[C---:B------:R-:W-:Y:S02]  /*7080*/  IMAD R12, R38.reuse, R12, RZ ;  /* 0x0000000c260c7224 */ /* 0x040fe400078e02ff */
[C---:B------:R-:W-:Y:S02]  /*7090*/  IMAD R25, R38.reuse, R29, RZ ;  /* 0x0000001d26197224 */ /* 0x040fe400078e02ff */
[C---:B------:R-:W-:Y:S01]  /*70a0*/  IMAD R28, R38.reuse, R32, RZ ;  /* 0x00000020261c7224 */ /* 0x040fe200078e02ff */
[----:B------:R-:W-:Y:S01]  /*70b0*/  SHF.R.S32.HI R32, RZ, 0x18, R64 ;  /* 0x00000018ff207819 */ /* 0x000fe20000011440 */
[C---:B------:R-:W-:Y:S01]  /*70c0*/  IMAD R29, R38.reuse, R33, RZ ;  /* 0x00000021261d7224 */ /* 0x040fe200078e02ff */
[----:B------:R-:W-:Y:S01]  /*70d0*/  I2IP.S8.S32.SAT R33, R7, R6, RZ ;  /* 0x0000000607217239 */ /* 0x000fe200000014ff */
[----:B------:R-:W-:Y:S01]  /*70e0*/  IMAD R11, R41, R39, R11 ;  /* 0x00000027290b7224 */ /* 0x000fe200078e020b */
[----:B------:R-:W-:Y:S01]  /*70f0*/  MOV R7, R62 ;  /* 0x0000003e00077202 */ /* 0x000fe20000000f00 */
[C---:B------:R-:W-:Y:S01]  /*7100*/  IMAD R13, R38.reuse, R13, RZ ;  /* 0x0000000d260d7224 */ /* 0x040fe200078e02ff */
[----:B------:R-:W-:Y:S01]  /*7110*/  SHF.R.S32.HI R6, RZ, 0x18, R63 ;  /* 0x00000018ff067819 */ /* 0x000fe2000001143f */
[----:B------:R-:W-:Y:S01]  /*7120*/  IMAD R14, R38, R14, RZ ;  /* 0x0000000e260e7224 */ /* 0x000fe200078e02ff */
[----:B------:R-:W-:Y:S01]  /*7130*/  I2IP.S8.S32.SAT R41, R11, R10, RZ ;  /* 0x0000000a0b297239 */ /* 0x000fe200000014ff */
[----:B------:R-:W-:Y:S01]  /*7140*/  IMAD R12, R40, R39, R12 ;  /* 0x00000027280c7224 */ /* 0x000fe200078e020c */
[----:B------:R-:W-:Y:S01]  /*7150*/  I2IP.S8.S32.SAT R40, R5, R4, R33 ;  /* 0x0000000405287239 */ /* 0x000fe20000001421 */
[----:B------:R-:W-:Y:S01]  /*7160*/  IMAD R15, R38, R15, RZ ;  /* 0x0000000f260f7224 */ /* 0x000fe200078e02ff */
[----:B------:R-:W-:Y:S01]  /*7170*/  I2IP.S8.S32.SAT R41, R9, R8, R41 ;  /* 0x0000000809297239 */ /* 0x000fe20000001429 */
[-C--:B------:R-:W-:Y:S01]  /*7180*/  IMAD R13, R32, R39.reuse, R13 ;  /* 0x00000027200d7224 */ /* 0x080fe200078e020d */
[----:B------:R-:W-:Y:S01]  /*7190*/  SHF.R.S32.HI R10, RZ, 0x18, R61 ;  /* 0x00000018ff0a7819 */ /* 0x000fe2000001143d */
[----:B------:R-:W-:Y:S01]  /*71a0*/  IMAD R16, R38, R16, RZ ;  /* 0x0000001026107224 */ /* 0x000fe200078e02ff */
[----:B------:R-:W-:Y:S01]  /*71b0*/  SHF.R.S32.HI R5, RZ, 0x18, R58 ;  /* 0x00000018ff057819 */ /* 0x000fe2000001143a */
[----:B------:R-:W-:Y:S01]  /*71c0*/  IMAD R14, R6, R39, R14 ;  /* 0x00000027060e7224 */ /* 0x000fe200078e020e */
[----:B------:R-:W-:Y:S01]  /*71d0*/  SHF.R.S32.HI R11, RZ, 0x18, R60 ;  /* 0x00000018ff0b7819 */ /* 0x000fe2000001143c */
[----:B------:R-:W-:Y:S01]  /*71e0*/  IMAD R17, R38, R17, RZ ;  /* 0x0000001126117224 */ /* 0x000fe200078e02ff */
[----:B------:R-:W-:Y:S01]  /*71f0*/  SHF.R.S32.HI R6, RZ, 0x18, R57 ;  /* 0x00000018ff067819 */ /* 0x000fe20000011439 */
[-C--:B------:R-:W-:Y:S02]  /*7200*/  IMAD R15, R42, R39.reuse, R15 ;  /* 0x000000272a0f7224 */ /* 0x080fe400078e020f */
[C---:B------:R-:W-:Y:S02]  /*7210*/  IMAD R18, R38.reuse, R18, RZ ;  /* 0x0000001226127224 */ /* 0x040fe400078e02ff */
[----:B------:R-:W-:Y:S01]  /*7220*/  IMAD R16, R7, R39, R16 ;  /* 0x0000002707107224 */ /* 0x000fe200078e0210 */
[----:B------:R-:W-:Y:S01]  /*7230*/  I2IP.S8.S32.SAT R14, R15, R14, RZ ;  /* 0x0000000e0f0e7239 */ /* 0x000fe200000014ff */
[----:B------:R-:W-:Y:S01]  /*7240*/  IMAD R19, R38, R19, RZ ;  /* 0x0000001326137224 */ /* 0x000fe200078e02ff */
[----:B------:R-:W-:Y:S01]  /*7250*/  SHF.R.S32.HI R7, RZ, 0x18, R48 ;  /* 0x00000018ff077819 */ /* 0x000fe20000011430 */
[-C--:B------:R-:W-:Y:S01]  /*7260*/  IMAD R17, R10, R39.reuse, R17 ;  /* 0x000000270a117224 */ /* 0x080fe200078e0211 */
[----:B------:R-:W-:Y:S01]  /*7270*/  I2IP.S8.S32.SAT R42, R13, R12, R14 ;  /* 0x0000000c0d2a7239 */ /* 0x000fe2000000140e */
[-C--:B------:R-:W-:Y:S02]  /*7280*/  IMAD R18, R11, R39.reuse, R18 ;  /* 0x000000270b127224 */ /* 0x080fe400078e0212 */
[----:B------:R-:W-:Y:S02]  /*7290*/  IMAD.MOV.U32 R4, RZ, RZ, R59 ;  /* 0x000000ffff047224 */ /* 0x000fe400078e003b */
[-C--:B------:R-:W-:Y:S02]  /*72a0*/  IMAD R19, R43, R39.reuse, R19 ;  /* 0x000000272b137224 */ /* 0x080fe400078e0213 */
[----:B------:R-:W-:Y:S02]  /*72b0*/  IMAD R3, R38, R22, RZ ;  /* 0x0000001626037224 */ /* 0x000fe400078e02ff */
[----:B------:R-:W-:Y:S01]  /*72c0*/  IMAD R0, R4, R39, R0 ;  /* 0x0000002704007224 */ /* 0x000fe200078e0200 */
[----:B------:R-:W-:Y:S01]  /*72d0*/  I2IP.S8.S32.SAT R18, R19, R18, RZ ;  /* 0x0000001213127239 */ /* 0x000fe200000014ff */
[----:B------:R-:W-:Y:S01]  /*72e0*/  IMAD R23, R38, R23, RZ ;  /* 0x0000001726177224 */ /* 0x000fe200078e02ff */
[----:B------:R-:W-:Y:S01]  /*72f0*/  MOV R4, R56 ;  /* 0x0000003800047202 */ /* 0x000fe20000000f00 */
[-C--:B------:R-:W-:Y:S01]  /*7300*/  IMAD R2, R5, R39.reuse, R2 ;  /* 0x0000002705027224 */ /* 0x080fe200078e0202 */
[----:B------:R-:W-:Y:S01]  /*7310*/  I2IP.S8.S32.SAT R43, R17, R16, R18 ;  /* 0x00000010112b7239 */ /* 0x000fe20000001412 */
[-C--:B------:R-:W-:Y:S01]  /*7320*/  IMAD R3, R6, R39.reuse, R3 ;  /* 0x0000002706037224 */ /* 0x080fe200078e0203 */
[----:B------:R-:W-:Y:S01]  /*7330*/  SHF.R.S32.HI R5, RZ, 0x18, R55 ;  /* 0x00000018ff057819 */ /* 0x000fe20000011437 */
[-C--:B------:R-:W-:Y:S01]  /*7340*/  IMAD R23, R44, R39.reuse, R23 ;  /* 0x000000272c177224 */ /* 0x080fe200078e0217 */
[----:B------:R-:W-:Y:S01]  /*7350*/  SHF.R.S32.HI R6, RZ, 0x18, R54 ;  /* 0x00000018ff067819 */ /* 0x000fe20000011436 */
[----:B------:R-:W-:Y:S01]  /*7360*/  IMAD R22, R38, R26, RZ ;  /* 0x0000001a26167224 */ /* 0x000fe200078e02ff */
[----:B------:R1:W-:Y:S01]  /*7370*/  STS.128 [R79+UR44+0x1400], R40 ;  /* 0x001400284f007988 */ /* 0x0003e20008000c2c */
[----:B------:R-:W-:Y:S01]  /*7380*/  IMAD R20, R4, R39, R20 ;  /* 0x0000002704147224 */ /* 0x000fe200078e0214 */
[----:B------:R-:W-:Y:S01]  /*7390*/  I2IP.S8.S32.SAT R3, R23, R3, RZ ;  /* 0x0000000317037239 */ /* 0x000fe200000014ff */
[----:B------:R-:W-:Y:S01]  /*73a0*/  IMAD R27, R38, R27, RZ ;  /* 0x0000001b261b7224 */ /* 0x000fe200078e02ff */
[----:B------:R-:W-:Y:S01]  /*73b0*/  MOV R4, R53 ;  /* 0x0000003500047202 */ /* 0x000fe20000000f00 */
[-C--:B------:R-:W-:Y:S01]  /*73c0*/  IMAD R21, R5, R39.reuse, R21 ;  /* 0x0000002705157224 */ /* 0x080fe200078e0215 */
[----:B------:R-:W-:Y:S01]  /*73d0*/  SHF.R.S32.HI R5, RZ, 0x18, R52 ;  /* 0x00000018ff057819 */ /* 0x000fe20000011434 */
[-C--:B------:R-:W-:Y:S01]  /*73e0*/  IMAD R22, R6, R39.reuse, R22 ;  /* 0x0000002706167224 */ /* 0x080fe200078e0216 */
[----:B------:R-:W-:Y:S01]  /*73f0*/  SHF.R.S32.HI R6, RZ, 0x18, R49 ;  /* 0x00000018ff067819 */ /* 0x000fe20000011431 */
[-C--:B------:R-:W-:Y:S02]  /*7400*/  IMAD R27, R45, R39.reuse, R27 ;  /* 0x000000272d1b7224 */ /* 0x080fe400078e021b */
[-C--:B------:R-:W-:Y:S01]  /*7410*/  IMAD R24, R4, R39.reuse, R24 ;  /* 0x0000002704187224 */ /* 0x080fe200078e0218 */
[----:B------:R-:W-:Y:S01]  /*7420*/  SHF.R.S32.HI R4, RZ, 0x18, R51 ;  /* 0x00000018ff047819 */ /* 0x000fe20000011433 */
[C---:B------:R-:W-:Y:S02]  /*7430*/  IMAD R26, R38.reuse, R30, RZ ;  /* 0x0000001e261a7224 */ /* 0x040fe400078e02ff */
[----:B------:R-:W-:Y:S01]  /*7440*/  IMAD R25, R5, R39, R25 ;  /* 0x0000002705197224 */ /* 0x000fe200078e0219 */
[----:B------:R-:W-:Y:S01]  /*7450*/  MOV R5, R50 ;  /* 0x0000003200057202 */ /* 0x000fe20000000f00 */
[----:B------:R-:W-:Y:S02]  /*7460*/  IMAD R31, R38, R31, RZ ;  /* 0x0000001f261f7224 */ /* 0x000fe400078e02ff */
[-C--:B------:R-:W-:Y:S01]  /*7470*/  IMAD R26, R4, R39.reuse, R26 ;  /* 0x00000027041a7224 */ /* 0x080fe200078e021a */
[----:B------:R-:W-:Y:S01]  /*7480*/  I2IP.S8.S32.SAT R4, R2, R0, R3 ;  /* 0x0000000002047239 */ /* 0x000fe20000001403 */
[-C--:B------:R-:W-:Y:S02]  /*7490*/  IMAD R31, R46, R39.reuse, R31 ;  /* 0x000000272e1f7224 */ /* 0x080fe400078e021f */
[-C--:B------:R-:W-:Y:S01]  /*74a0*/  IMAD R28, R5, R39.reuse, R28 ;  /* 0x00000027051c7224 */ /* 0x080fe200078e021c */
[----:B------:R-:W-:Y:S01]  /*74b0*/  I2IP.S8.S32.SAT R5, R27, R22, RZ ;  /* 0x000000161b057239 */ /* 0x000fe200000014ff */
[----:B------:R-:W-:Y:S02]  /*74c0*/  IMAD R30, R38, R34, RZ ;  /* 0x00000022261e7224 */ /* 0x000fe400078e02ff */
[----:B------:R-:W-:Y:S01]  /*74d0*/  IMAD R29, R6, R39, R29 ;  /* 0x00000027061d7224 */ /* 0x000fe200078e021d */
[----:B------:R-:W-:Y:S01]  /*74e0*/  I2IP.S8.S32.SAT R6, R31, R26, RZ ;  /* 0x0000001a1f067239 */ /* 0x000fe200000014ff */
[----:B------:R-:W-:Y:S01]  /*74f0*/  IMAD R35, R38, R35, RZ ;  /* 0x0000002326237224 */ /* 0x000fe200078e02ff */
[----:B------:R-:W-:Y:S01]  /*7500*/  I2IP.S8.S32.SAT R5, R21, R20, R5 ;  /* 0x0000001415057239 */ /* 0x000fe20000001405 */
[-C--:B------:R-:W-:Y:S01]  /*7510*/  IMAD R30, R7, R39.reuse, R30 ;  /* 0x00000027071e7224 */ /* 0x080fe200078e021e */
[----:B------:R-:W-:Y:S01]  /*7520*/  I2IP.S8.S32.SAT R6, R25, R24, R6 ;  /* 0x0000001819067239 */ /* 0x000fe20000001406 */
[----:B------:R-:W-:Y:S05]  /*7530*/  IMAD R35, R47, R39, R35 ;  /* 0x000000272f237224 */ /* 0x000fea00078e0223 */
[----:B------:R-:W-:Y:S04]  /*7540*/  I2IP.S8.S32.SAT R7, R35, R30, RZ ;  /* 0x0000001e23077239 */ /* 0x000fe800000014ff */
[----:B------:R-:W-:Y:S05]  /*7550*/  I2IP.S8.S32.SAT R7, R29, R28, R7 ;  /* 0x0000001c1d077239 */ /* 0x000fea0000001407 */
[----:B------:R1:W-:Y:S01]  /*7560*/  STS.128 [R78+0x1010], R4 ;  /* 0x001010044e007388 */ /* 0x0003e20000000c00 */
[----:B------:R-:W-:Y:S01]  /*7570*/  @!PT LDS RZ, [RZ] ;  /* 0x00000000fffff984 */ /* 0x000fe20000000800 */
[----:B------:R-:W-:Y:S01]  /*7580*/  @!PT LDS RZ, [RZ] ;  /* 0x00000000fffff984 */ /* 0x000fe20000000800 */
[----:B------:R-:W-:Y:S01]  /*7590*/  @!PT LDS RZ, [RZ] ;  /* 0x00000000fffff984 */ /* 0x000fe20000000800 */
[----:B------:R-:W-:Y:S01]  /*75a0*/  @!PT LDS RZ, [RZ] ;  /* 0x00000000fffff984 */ /* 0x000fe20000000800 */
[----:B------:R3:W-:Y:S07]  /*75b0*/  MEMBAR.ALL.CTA ;  /* 0x0000000000007992 */ /* 0x0007ee0000008000 */
[----:B---3--:R-:W3:Y:S02]  /*75c0*/  FENCE.VIEW.ASYNC.S ;  /* 0x00000000000073c6 */ /* 0x008ee40000000000 */
[----:B---3--:R-:W-:Y:S06]  /*75d0*/  BAR.SYNC.DEFER_BLOCKING 0x1, 0x80 ;  /* 0x0042000000007b1d */ /* 0x008fec0000010000 */
[----:B------:R-:W-:Y:S05]  /*75e0*/  @P0 BRA `(.L_x_124) ;  /* 0x0000000000300947 */ /* 0x000fea0003800000 */
[----:B------:R-:W-:Y:S02]  /*75f0*/  UIADD3 UR4, UPT, UPT, UR44, 0x1400, URZ ;  /* 0x000014002c047890 */ /* 0x000fe4000fffe0ff */
[----:B------:R-:W-:Y:S02]  /*7600*/  USHF.L.U32 UR9, UR45, 0x6, URZ ;  /* 0x000000062d097899 */ /* 0x000fe400080006ff */
[----:B------:R-:W-:Y:S02]  /*7610*/  USHF.L.U32 UR10, UR46, 0x6, URZ ;  /* 0x000000062e0a7899 */ /* 0x000fe400080006ff */
[----:B------:R-:W-:Y:S01]  /*7620*/  MOV R86, UR4 ;  /* 0x0000000400567c02 */ /* 0x000fe20008000f00 */
[----:B------:R-:W-:Y:S01]  /*7630*/  UIADD3 UR4, UP0, UPT, UR62, 0x680, URZ ;  /* 0x000006803e047890 */ /* 0x000fe2000ff1e0ff */
[----:B------:R-:W-:Y:S02]  /*7640*/  UMOV UR11, UR36 ;  /* 0x00000024000b7c82 */ /* 0x000fe40008000000 */
[----:B------:R-:W-:Y:S01]  /*7650*/  R2UR UR8, R86 ;  /* 0x00000000560872ca */ /* 0x000fe200000e0000 */
[----:B------:R-:W-:Y:S11]  /*7660*/  UIADD3.X UR5, UPT, UPT, URZ, UR63, URZ, UP0, !UPT ;  /* 0x0000003fff057290 */ /* 0x000ff600087fe4ff */
[----:B------:R-:W-:Y:S01]  /*7670*/  @!UPT UIADD3 URZ, UPT, UPT, URZ, URZ, URZ ;  /* 0x000000fffffff290 */ /* 0x000fe2000fffe0ff */
[----:B------:R3:W-:Y:S01]  /*7680*/  UTMASTG.3D [UR8], [UR4] ;  /* 0x00000008040073b5 */ /* 0x0007e20008010000 */
[----:B------:R0:W-:Y:S01]  /*7690*/  UTMACMDFLUSH ;  /* 0x00000000000079b7 */ /* 0x0001e20000000000 */
[----:B---3--:R-:W-:Y:S04]  /*76a0*/  DEPBAR.LE SB0, 0x0 ;  /* 0x000080000000791a */ /* 0x008fe80000000000 */
.L_x_124:
[----:B------:R-:W-:Y:S05]  /*76b0*/  BSYNC.RECONVERGENT B0 ;  /* 0x0000000000007941 */ /* 0x000fea0003800200 */
.L_x_123:
[----:B------:R-:W-:Y:S01]  /*76c0*/  BAR.SYNC.DEFER_BLOCKING 0x1, 0x80 ;  /* 0x0042000000007b1d */ /* 0x000fe20000010000 */
[----:B------:R-:W-:Y:S01]  /*76d0*/  ISETP.NE.AND P0, PT, R82, 0x2, PT ;  /* 0x000000025200780c */ /* 0x000fe20003f05270 */
[----:B------:R-:W-:Y:S01]  /*76e0*/  UISETP.NE.AND UP0, UPT, UR47, URZ, UPT ;  /* 0x000000ff2f00728c */ /* 0x000fe2000bf05270 */
[----:B------:R-:W-:Y:S01]  /*76f0*/  ISETP.NE.AND P1, PT, R36, 0x4, PT ;  /* 0x000000042400780c */ /* 0x000fe20003f25270 */
[----:B------:R-:W-:Y:S01]  /*7700*/  UIADD3 UR45, UPT, UPT, UR37, UR57, URZ ;  /* 0x00000039252d7290 */ /* 0x000fe2000fffe0ff */
[----:B------:R-:W-:Y:S01]  /*7710*/  SEL R2, RZ, 0x1, P0 ;  /* 0x00000001ff027807 */ /* 0x000fe20000000000 */
[----:B------:R-:W-:Y:S01]  /*7720*/  UIADD3 UR46, UPT, UPT, UR38, UR60, URZ ;  /* 0x0000003c262e7290 */ /* 0x000fe2000fffe0ff */
[----:B------:R-:W-:Y:S02]  /*7730*/  SEL R0, RZ, 0x1, P1 ;  /* 0x00000001ff007807 */ /* 0x000fe40000800000 */
[----:B------:R-:W-:Y:S02]  /*7740*/  LOP3.LUT R84, R84, R2, RZ, 0x3c, !PT ;  /* 0x0000000254547212 */ /* 0x000fe400078e3cff */
[----:B------:R-:W-:Y:S02]  /*7750*/  LOP3.LUT R85, R85, R0, RZ, 0x3c, !PT ;  /* 0x0000000055557212 */ /* 0x000fe400078e3cff */
[----:B------:R-:W-:Y:S02]  /*7760*/  SEL R82, R82, RZ, P0 ;  /* 0x000000ff52527207 */ /* 0x000fe40000000000 */
[----:B------:R-:W-:Y:S01]  /*7770*/  SEL R36, R36, RZ, P1 ;  /* 0x000000ff24247207 */ /* 0x000fe20000800000 */
[----:B------:R-:W-:Y:S01]  /*7780*/  UMOV UR36, UR51 ;  /* 0x0000003300247c82 */ /* 0x000fe20008000000 */
[----:B------:R-:W-:Y:S05]  /*7790*/  BRA.U UP0, `(.L_x_125) ;  /* 0xffffffe500107547 */ /* 0x000fea000b83ffff */
[----:B------:R-:W-:Y:S05]  /*77a0*/  EXIT ;  /* 0x000000000000794d */ /* 0x000fea0003800000 */
.L_x_25:
[----:B--2---:R2:W3:Y:S02]  /*77b0*/  SYNCS.PHASECHK.TRANS64.TRYWAIT P0, [R0+URZ+0x240], R2 ;  /* 0x00024002000075a7 */ /* 0x0044e400080011ff */
[----:B---3--:R-:W-:Y:S05]  /*77c0*/  @!P0 NANOSLEEP.SYNCS 0x989680 ;  /* 0x009896800000895d */ /* 0x008fea0003900000 */
[----:B------:R-:W3:Y:S02]  /*77d0*/  @!P0 SYNCS.PHASECHK.TRANS64 P0, [R0+URZ+0x240], R2 ;  /* 0x00024002000085a7 */ /* 0x000ee400080010ff */
[----:B---3--:R-:W-:Y:S05]  /*77e0*/  @!P0 BRA `(.L_x_25) ;  /* 0xfffffffc00f08947 */ /* 0x008fea000383ffff */
[----:B------:R-:W-:Y:S05]  /*77f0*/  BRA `(.L_x_126) ;  /* 0xffffffa000e87947 */ /* 0x000fea000383ffff */
.L_x_28:
[----:B-1----:R-:W-:-:S07]  /*7800*/  MOV R0, UR33 ;  /* 0x0000002100007c02 */ /* 0x002fce0008000f00 */
.L_x_127:
[----:B-1----:R1:W2:Y:S02]  /*7810*/  SYNCS.PHASECHK.TRANS64.TRYWAIT P0, [R0+URZ+0xd8], R3 ;  /* 0x0000d803000075a7 */ /* 0x0022a400080011ff */
[----:B--2---:R-:W-:Y:S05]  /*7820*/  @!P0 NANOSLEEP.SYNCS 0x989680 ;  /* 0x009896800000895d */ /* 0x004fea0003900000 */
[----:B------:R-:W2:Y:S02]  /*7830*/  @!P0 SYNCS.PHASECHK.TRANS64 P0, [R0+URZ+0xd8], R3 ;  /* 0x0000d803000085a7 */ /* 0x000ea400080010ff */
[----:B--2---:R-:W-:Y:S05]  /*7840*/  @!P0 BRA `(.L_x_127) ;  /* 0xfffffffc00f08947 */ /* 0x004fea000383ffff */
[----:B------:R-:W-:Y:S05]  /*7850*/  BRA `(.L_x_27) ;  /* 0xffffffa400307947 */ /* 0x000fea000383ffff */
.L_x_35:
[----:B-1----:R-:W-:-:S07]  /*7860*/  MOV R0, UR17 ;  /* 0x0000001100007c02 */ /* 0x002fce0008000f00 */
.L_x_128:
[----:B-1----:R1:W2:Y:S02]  /*7870*/  SYNCS.PHASECHK.TRANS64.TRYWAIT P0, [R0+URZ+0xd8], R3 ;  /* 0x0000d803000075a7 */ /* 0x0022a400080011ff */
[----:B--2---:R-:W-:Y:S05]  /*7880*/  @!P0 NANOSLEEP.SYNCS 0x989680 ;  /* 0x009896800000895d */ /* 0x004fea0003900000 */
[----:B------:R-:W2:Y:S02]  /*7890*/  @!P0 SYNCS.PHASECHK.TRANS64 P0, [R0+URZ+0xd8], R3 ;  /* 0x0000d803000085a7 */ /* 0x000ea400080010ff */
[----:B--2---:R-:W-:Y:S05]  /*78a0*/  @!P0 BRA `(.L_x_128) ;  /* 0xfffffffc00f08947 */ /* 0x004fea000383ffff */
[----:B------:R-:W-:Y:S05]  /*78b0*/  BRA `(.L_x_34) ;  /* 0xffffffa400ec7947 */ /* 0x000fea000383ffff */
.L_x_40:
[----:B-1----:R1:W2:Y:S02]  /*78c0*/  SYNCS.PHASECHK.TRANS64.TRYWAIT P0, [R3+URZ+0x1d0], R0 ;  /* 0x0001d000030075a7 */ /* 0x0022a400080011ff */
[----:B--2---:R-:W-:Y:S05]  /*78d0*/  @!P0 NANOSLEEP.SYNCS 0x989680 ;  /* 0x009896800000895d */ /* 0x004fea0003900000 */
[----:B------:R-:W2:Y:S02]  /*78e0*/  @!P0 SYNCS.PHASECHK.TRANS64 P0, [R3+URZ+0x1d0], R0 ;  /* 0x0001d000030085a7 */ /* 0x000ea400080010ff */
[----:B--2---:R-:W-:Y:S05]  /*78f0*/  @!P0 BRA `(.L_x_40) ;  /* 0xfffffffc00f08947 */ /* 0x004fea000383ffff */
[----:B------:R-:W-:Y:S05]  /*7900*/  BRA `(.L_x_129) ;  /* 0xffffffa800907947 */ /* 0x000fea000383ffff */
.L_x_44:
[----:B------:R-:W-:-:S07]  /*7910*/  MOV R0, UR4 ;  /* 0x0000000400007c02 */ /* 0x000fce0008000f00 */
.L_x_130:
[----:B-1----:R1:W2:Y:S02]  /*7920*/  SYNCS.PHASECHK.TRANS64.TRYWAIT P0, [R0+URZ], R2 ;  /* 0x00000002000075a7 */ /* 0x0022a400080011ff */
[----:B--2---:R-:W-:Y:S05]  /*7930*/  @!P0 NANOSLEEP.SYNCS 0x989680 ;  /* 0x009896800000895d */ /* 0x004fea0003900000 */
[----:B------:R-:W2:Y:S02]  /*7940*/  @!P0 SYNCS.PHASECHK.TRANS64 P0, [R0+URZ], R2 ;  /* 0x00000002000085a7 */ /* 0x000ea400080010ff */
[----:B--2---:R-:W-:Y:S05]  /*7950*/  @!P0 BRA `(.L_x_130) ;  /* 0xfffffffc00f08947 */ /* 0x004fea000383ffff */
[----:B------:R-:W-:Y:S05]  /*7960*/  BRA `(.L_x_131) ;  /* 0xffffffb000347947 */ /* 0x000fea000383ffff */
.L_x_45:
[----:B------:R-:W-:-:S07]  /*7970*/  MOV R0, UR5 ;  /* 0x0000000500007c02 */ /* 0x000fce0008000f00 */
.L_x_132:
[----:B-1----:R1:W2:Y:S02]  /*7980*/  SYNCS.PHASECHK.TRANS64.TRYWAIT P0, [R0+URZ], R3 ;  /* 0x00000003000075a7 */ /* 0x0022a400080011ff */
[----:B--2---:R-:W-:Y:S05]  /*7990*/  @!P0 NANOSLEEP.SYNCS 0x989680 ;  /* 0x009896800000895d */ /* 0x004fea0003900000 */
[----:B------:R-:W2:Y:S02]  /*79a0*/  @!P0 SYNCS.PHASECHK.TRANS64 P0, [R0+URZ], R3 ;  /* 0x00000003000085a7 */ /* 0x000ea400080010ff */
[----:B--2---:R-:W-:Y:S05]  /*79b0*/  @!P0 BRA `(.L_x_132) ;  /* 0xfffffffc00f08947 */ /* 0x004fea000383ffff */
[----:B------:R-:W-:Y:S05]  /*79c0*/  BRA `(.L_x_133) ;  /* 0xffffffb000407947 */ /* 0x000fea000383ffff */
.L_x_46:
[----:B------:R-:W-:-:S07]  /*79d0*/  MOV R0, UR5 ;  /* 0x0000000500007c02 */ /* 0x000fce0008000f00 */
.L_x_134:
[----:B-1----:R1:W2:Y:S02]  /*79e0*/  SYNCS.PHASECHK.TRANS64.TRYWAIT P0, [R0+URZ], R3 ;  /* 0x00000003000075a7 */ /* 0x0022a400080011ff */
[----:B--2---:R-:W-:Y:S05]  /*79f0*/  @!P0 NANOSLEEP.SYNCS 0x989680 ;  /* 0x009896800000895d */ /* 0x004fea0003900000 */
[----:B------:R-:W2:Y:S02]  /*7a00*/  @!P0 SYNCS.PHASECHK.TRANS64 P0, [R0+URZ], R3 ;  /* 0x00000003000085a7 */ /* 0x000ea400080010ff */
[----:B--2---:R-:W-:Y:S05]  /*7a10*/  @!P0 BRA `(.L_x_134) ;  /* 0xfffffffc00f08947 */ /* 0x004fea000383ffff */
[----:B------:R-:W-:Y:S05]  /*7a20*/  BRA `(.L_x_135) ;  /* 0xffffffb0004c7947 */ /* 0x000fea000383ffff */
.L_x_47:
[----:B------:R-:W-:-:S07]  /*7a30*/  MOV R0, UR5 ;  /* 0x0000000500007c02 */ /* 0x000fce0008000f00 */
.L_x_136:
[----:B-1----:R1:W2:Y:S02]  /*7a40*/  SYNCS.PHASECHK.TRANS64.TRYWAIT P0, [R0+URZ], R3 ;  /* 0x00000003000075a7 */ /* 0x0022a400080011ff */
[----:B--2---:R-:W-:Y:S05]  /*7a50*/  @!P0 NANOSLEEP.SYNCS 0x989680 ;  /* 0x009896800000895d */ /* 0x004fea0003900000 */
[----:B------:R-:W2:Y:S02]  /*7a60*/  @!P0 SYNCS.PHASECHK.TRANS64 P0, [R0+URZ], R3 ;  /* 0x00000003000085a7 */ /* 0x000ea400080010ff */
[----:B--2---:R-:W-:Y:S05]  /*7a70*/  @!P0 BRA `(.L_x_136) ;  /* 0xfffffffc00f08947 */ /* 0x004fea000383ffff */
[----:B------:R-:W-:Y:S05]  /*7a80*/  BRA `(.L_x_137) ;  /* 0xffffffb000587947 */ /* 0x000fea000383ffff */
.L_x_48:
[----:B------:R-:W-:-:S07]  /*7a90*/  MOV R0, UR5 ;  /* 0x0000000500007c02 */ /* 0x000fce0008000f00 */
.L_x_138:
[----:B-1----:R1:W2:Y:S02]  /*7aa0*/  SYNCS.PHASECHK.TRANS64.TRYWAIT P0, [R0+URZ], R3 ;  /* 0x00000003000075a7 */ /* 0x0022a400080011ff */
[----:B--2---:R-:W-:Y:S05]  /*7ab0*/  @!P0 NANOSLEEP.SYNCS 0x989680 ;  /* 0x009896800000895d */ /* 0x004fea0003900000 */
[----:B------:R-:W2:Y:S02]  /*7ac0*/  @!P0 SYNCS.PHASECHK.TRANS64 P0, [R0+URZ], R3 ;  /* 0x00000003000085a7 */ /* 0x000ea400080010ff */
[----:B--2---:R-:W-:Y:S05]  /*7ad0*/  @!P0 BRA `(.L_x_138) ;  /* 0xfffffffc00f08947 */ /* 0x004fea000383ffff */
[----:B------:R-:W-:Y:S05]  /*7ae0*/  BRA `(.L_x_139) ;  /* 0xffffffb000647947 */ /* 0x000fea000383ffff */
.L_x_49:
[----:B------:R-:W-:-:S07]  /*7af0*/  MOV R0, UR5 ;  /* 0x0000000500007c02 */ /* 0x000fce0008000f00 */
.L_x_140:
[----:B-1----:R1:W2:Y:S02]  /*7b00*/  SYNCS.PHASECHK.TRANS64.TRYWAIT P0, [R0+URZ], R3 ;  /* 0x00000003000075a7 */ /* 0x0022a400080011ff */
[----:B--2---:R-:W-:Y:S05]  /*7b10*/  @!P0 NANOSLEEP.SYNCS 0x989680 ;  /* 0x009896800000895d */ /* 0x004fea0003900000 */
[----:B------:R-:W2:Y:S02]  /*7b20*/  @!P0 SYNCS.PHASECHK.TRANS64 P0, [R0+URZ], R3 ;  /* 0x00000003000085a7 */ /* 0x000ea400080010ff */
[----:B--2---:R-:W-:Y:S05]  /*7b30*/  @!P0 BRA `(.L_x_140) ;  /* 0xfffffffc00f08947 */ /* 0x004fea000383ffff */
[----:B------:R-:W-:Y:S05]  /*7b40*/  BRA `(.L_x_141) ;  /* 0xffffffb000707947 */ /* 0x000fea000383ffff */
.L_x_50:
[----:B------:R-:W-:-:S07]  /*7b50*/  MOV R0, UR5 ;  /* 0x0000000500007c02 */ /* 0x000fce0008000f00 */
.L_x_142:
[----:B-1----:R1:W2:Y:S02]  /*7b60*/  SYNCS.PHASECHK.TRANS64.TRYWAIT P0, [R0+URZ], R3 ;  /* 0x00000003000075a7 */ /* 0x0022a400080011ff */
[----:B--2---:R-:W-:Y:S05]  /*7b70*/  @!P0 NANOSLEEP.SYNCS 0x989680 ;  /* 0x009896800000895d */ /* 0x004fea0003900000 */
[----:B------:R-:W2:Y:S02]  /*7b80*/  @!P0 SYNCS.PHASECHK.TRANS64 P0, [R0+URZ], R3 ;  /* 0x00000003000085a7 */ /* 0x000ea400080010ff */
[----:B--2---:R-:W-:Y:S05]  /*7b90*/  @!P0 BRA `(.L_x_142) ;  /* 0xfffffffc00f08947 */ /* 0x004fea000383ffff */
[----:B------:R-:W-:Y:S05]  /*7ba0*/  BRA `(.L_x_143) ;  /* 0xffffffb0007c7947 */ /* 0x000fea000383ffff */
.L_x_51:
[----:B------:R-:W-:-:S07]  /*7bb0*/  MOV R0, UR5 ;  /* 0x0000000500007c02 */ /* 0x000fce0008000f00 */
.L_x_144:
[----:B-1----:R1:W2:Y:S02]  /*7bc0*/  SYNCS.PHASECHK.TRANS64.TRYWAIT P0, [R0+URZ], R3 ;  /* 0x00000003000075a7 */ /* 0x0022a400080011ff */
[----:B--2---:R-:W-:Y:S05]  /*7bd0*/  @!P0 NANOSLEEP.SYNCS 0x989680 ;  /* 0x009896800000895d */ /* 0x004fea0003900000 */
[----:B------:R-:W2:Y:S02]  /*7be0*/  @!P0 SYNCS.PHASECHK.TRANS64 P0, [R0+URZ], R3 ;  /* 0x00000003000085a7 */ /* 0x000ea400080010ff */
[----:B--2---:R-:W-:Y:S05]  /*7bf0*/  @!P0 BRA `(.L_x_144) ;  /* 0xfffffffc00f08947 */ /* 0x004fea000383ffff */
[----:B------:R-:W-:Y:S05]  /*7c00*/  BRA `(.L_x_145) ;  /* 0xffffffb000887947 */ /* 0x000fea000383ffff */
.L_x_52:
[----:B------:R-:W-:-:S07]  /*7c10*/  MOV R0, UR5 ;  /* 0x0000000500007c02 */ /* 0x000fce0008000f00 */
.L_x_146:
[----:B-1----:R1:W2:Y:S02]  /*7c20*/  SYNCS.PHASECHK.TRANS64.TRYWAIT P0, [R0+URZ], R3 ;  /* 0x00000003000075a7 */ /* 0x0022a400080011ff */
[----:B--2---:R-:W-:Y:S05]  /*7c30*/  @!P0 NANOSLEEP.SYNCS 0x989680 ;  /* 0x009896800000895d */ /* 0x004fea0003900000 */
[----:B------:R-:W2:Y:S02]  /*7c40*/  @!P0 SYNCS.PHASECHK.TRANS64 P0, [R0+URZ], R3 ;  /* 0x00000003000085a7 */ /* 0x000ea400080010ff */
[----:B--2---:R-:W-:Y:S05]  /*7c50*/  @!P0 BRA `(.L_x_146) ;  /* 0xfffffffc00f08947 */ /* 0x004fea000383ffff */
[----:B------:R-:W-:Y:S05]  /*7c60*/  BRA `(.L_x_147) ;  /* 0xffffffb000947947 */ /* 0x000fea000383ffff */
.L_x_53:
[----:B------:R-:W-:-:S07]  /*7c70*/  MOV R0, UR5 ;  /* 0x0000000500007c02 */ /* 0x000fce0008000f00 */
.L_x_148:
[----:B-1----:R1:W2:Y:S02]  /*7c80*/  SYNCS.PHASECHK.TRANS64.TRYWAIT P0, [R0+URZ], R3 ;  /* 0x00000003000075a7 */ /* 0x0022a400080011ff */
[----:B--2---:R-:W-:Y:S05]  /*7c90*/  @!P0 NANOSLEEP.SYNCS 0x989680 ;  /* 0x009896800000895d */ /* 0x004fea0003900000 */
[----:B------:R-:W2:Y:S02]  /*7ca0*/  @!P0 SYNCS.PHASECHK.TRANS64 P0, [R0+URZ], R3 ;  /* 0x00000003000085a7 */ /* 0x000ea400080010ff */
[----:B--2---:R-:W-:Y:S05]  /*7cb0*/  @!P0 BRA `(.L_x_148) ;  /* 0xfffffffc00f08947 */ /* 0x004fea000383ffff */
[----:B------:R-:W-:Y:S05]  /*7cc0*/  BRA `(.L_x_149) ;  /* 0xffffffb000a07947 */ /* 0x000fea000383ffff */
.L_x_54:
[----:B------:R-:W-:-:S07]  /*7cd0*/  MOV R0, UR5 ;  /* 0x0000000500007c02 */ /* 0x000fce0008000f00 */
.L_x_150:
[----:B-1----:R1:W2:Y:S02]  /*7ce0*/  SYNCS.PHASECHK.TRANS64.TRYWAIT P0, [R0+URZ], R3 ;  /* 0x00000003000075a7 */ /* 0x0022a400080011ff */
[----:B--2---:R-:W-:Y:S05]  /*7cf0*/  @!P0 NANOSLEEP.SYNCS 0x989680 ;  /* 0x009896800000895d */ /* 0x004fea0003900000 */
[----:B------:R-:W2:Y:S02]  /*7d00*/  @!P0 SYNCS.PHASECHK.TRANS64 P0, [R0+URZ], R3 ;  /* 0x00000003000085a7 */ /* 0x000ea400080010ff */
[----:B--2---:R-:W-:Y:S05]  /*7d10*/  @!P0 BRA `(.L_x_150) ;  /* 0xfffffffc00f08947 */ /* 0x004fea000383ffff */
[----:B------:R-:W-:Y:S05]  /*7d20*/  BRA `(.L_x_151) ;  /* 0xffffffb000ac7947 */ /* 0x000fea000383ffff */
.L_x_55:
[----:B------:R-:W-:-:S07]  /*7d30*/  MOV R0, UR5 ;  /* 0x0000000500007c02 */ /* 0x000fce0008000f00 */
.L_x_152:
[----:B-1----:R1:W2:Y:S02]  /*7d40*/  SYNCS.PHASECHK.TRANS64.TRYWAIT P0, [R0+URZ], R3 ;  /* 0x00000003000075a7 */ /* 0x0022a400080011ff */
[----:B--2---:R-:W-:Y:S05]  /*7d50*/  @!P0 NANOSLEEP.SYNCS 0x989680 ;  /* 0x009896800000895d */ /* 0x004fea0003900000 */
[----:B------:R-:W2:Y:S02]  /*7d60*/  @!P0 SYNCS.PHASECHK.TRANS64 P0, [R0+URZ], R3 ;  /* 0x00000003000085a7 */ /* 0x000ea400080010ff */
[----:B--2---:R-:W-:Y:S05]  /*7d70*/  @!P0 BRA `(.L_x_152) ;  /* 0xfffffffc00f08947 */ /* 0x004fea000383ffff */
[----:B------:R-:W-:Y:S05]  /*7d80*/  BRA `(.L_x_153) ;  /* 0xffffffb000b87947 */ /* 0x000fea000383ffff */
.L_x_56:
[----:B------:R-:W-:-:S07]  /*7d90*/  MOV R0, UR5 ;  /* 0x0000000500007c02 */ /* 0x000fce0008000f00 */
.L_x_154:
[----:B-1----:R1:W2:Y:S02]  /*7da0*/  SYNCS.PHASECHK.TRANS64.TRYWAIT P0, [R0+URZ], R3 ;  /* 0x00000003000075a7 */ /* 0x0022a400080011ff */
[----:B--2---:R-:W-:Y:S05]  /*7db0*/  @!P0 NANOSLEEP.SYNCS 0x989680 ;  /* 0x009896800000895d */ /* 0x004fea0003900000 */
[----:B------:R-:W2:Y:S02]  /*7dc0*/  @!P0 SYNCS.PHASECHK.TRANS64 P0, [R0+URZ], R3 ;  /* 0x00000003000085a7 */ /* 0x000ea400080010ff */
[----:B--2---:R-:W-:Y:S05]  /*7dd0*/  @!P0 BRA `(.L_x_154) ;  /* 0xfffffffc00f08947 */ /* 0x004fea000383ffff */
[----:B------:R-:W-:Y:S05]  /*7de0*/  BRA `(.L_x_155) ;  /* 0xffffffb000c47947 */ /* 0x000fea000383ffff */
.L_x_57:
[----:B------:R-:W-:-:S07]  /*7df0*/  MOV R0, UR5 ;  /* 0x0000000500007c02 */ /* 0x000fce0008000f00 */
.L_x_156:
[----:B-1----:R1:W2:Y:S02]  /*7e00*/  SYNCS.PHASECHK.TRANS64.TRYWAIT P0, [R0+URZ], R3 ;  /* 0x00000003000075a7 */ /* 0x0022a400080011ff */
[----:B--2---:R-:W-:Y:S05]  /*7e10*/  @!P0 NANOSLEEP.SYNCS 0x989680 ;  /* 0x009896800000895d */ /* 0x004fea0003900000 */
[----:B------:R-:W2:Y:S02]  /*7e20*/  @!P0 SYNCS.PHASECHK.TRANS64 P0, [R0+URZ], R3 ;  /* 0x00000003000085a7 */ /* 0x000ea400080010ff */
[----:B--2---:R-:W-:Y:S05]  /*7e30*/  @!P0 BRA `(.L_x_156) ;  /* 0xfffffffc00f08947 */ /* 0x004fea000383ffff */
[----:B------:R-:W-:Y:S05]  /*7e40*/  BRA `(.L_x_157) ;  /* 0xffffffb000d07947 */ /* 0x000fea000383ffff */
.L_x_58:
[----:B------:R-:W-:-:S07]  /*7e50*/  MOV R0, UR5 ;  /* 0x0000000500007c02 */ /* 0x000fce0008000f00 */
.L_x_158:
[----:B-1----:R1:W2:Y:S02]  /*7e60*/  SYNCS.PHASECHK.TRANS64.TRYWAIT P0, [R0+URZ], R3 ;  /* 0x00000003000075a7 */ /* 0x0022a400080011ff */
[----:B--2---:R-:W-:Y:S05]  /*7e70*/  @!P0 NANOSLEEP.SYNCS 0x989680 ;  /* 0x009896800000895d */ /* 0x004fea0003900000 */
[----:B------:R-:W2:Y:S02]  /*7e80*/  @!P0 SYNCS.PHASECHK.TRANS64 P0, [R0+URZ], R3 ;  /* 0x00000003000085a7 */ /* 0x000ea400080010ff */
[----:B--2---:R-:W-:Y:S05]  /*7e90*/  @!P0 BRA `(.L_x_158) ;  /* 0xfffffffc00f08947 */ /* 0x004fea000383ffff */
[----:B------:R-:W-:Y:S05]  /*7ea0*/  BRA `(.L_x_159) ;  /* 0xffffffb000dc7947 */ /* 0x000fea000383ffff */
.L_x_59:
[----:B------:R-:W-:-:S07]  /*7eb0*/  MOV R0, UR5 ;  /* 0x0000000500007c02 */ /* 0x000fce0008000f00 */
.L_x_160:
[----:B-1----:R1:W2:Y:S02]  /*7ec0*/  SYNCS.PHASECHK.TRANS64.TRYWAIT P0, [R0+URZ], R3 ;  /* 0x00000003000075a7 */ /* 0x0022a400080011ff */
[----:B--2---:R-:W-:Y:S05]  /*7ed0*/  @!P0 NANOSLEEP.SYNCS 0x989680 ;  /* 0x009896800000895d */ /* 0x004fea0003900000 */
[----:B------:R-:W2:Y:S02]  /*7ee0*/  @!P0 SYNCS.PHASECHK.TRANS64 P0, [R0+URZ], R3 ;  /* 0x00000003000085a7 */ /* 0x000ea400080010ff */
[----:B--2---:R-:W-:Y:S05]  /*7ef0*/  @!P0 BRA `(.L_x_160) ;  /* 0xfffffffc00f08947 */ /* 0x004fea000383ffff */
[----:B------:R-:W-:Y:S05]  /*7f00*/  BRA `(.L_x_161) ;  /* 0xffffffb000e87947 */ /* 0x000fea000383ffff */
.L_x_60:
[----:B------:R-:W-:-:S07]  /*7f10*/  MOV R0, UR5 ;  /* 0x0000000500007c02 */ /* 0x000fce0008000f00 */
.L_x_162:
[----:B-1----:R1:W2:Y:S02]  /*7f20*/  SYNCS.PHASECHK.TRANS64.TRYWAIT P0, [R0+URZ], R3 ;  /* 0x00000003000075a7 */ /* 0x0022a400080011ff */
[----:B--2---:R-:W-:Y:S05]  /*7f30*/  @!P0 NANOSLEEP.SYNCS 0x989680 ;  /* 0x009896800000895d */ /* 0x004fea0003900000 */
[----:B------:R-:W2:Y:S02]  /*7f40*/  @!P0 SYNCS.PHASECHK.TRANS64 P0, [R0+URZ], R3 ;  /* 0x00000003000085a7 */ /* 0x000ea400080010ff */
[----:B--2---:R-:W-:Y:S05]  /*7f50*/  @!P0 BRA `(.L_x_162) ;  /* 0xfffffffc00f08947 */ /* 0x004fea000383ffff */
[----:B------:R-:W-:Y:S05]  /*7f60*/  BRA `(.L_x_163) ;  /* 0xffffffb000f47947 */ /* 0x000fea000383ffff */
.L_x_61:
[----:B------:R-:W-:-:S07]  /*7f70*/  MOV R0, UR5 ;  /* 0x0000000500007c02 */ /* 0x000fce0008000f00 */
.L_x_164:
[----:B-1----:R1:W2:Y:S02]  /*7f80*/  SYNCS.PHASECHK.TRANS64.TRYWAIT P0, [R0+URZ], R3 ;  /* 0x00000003000075a7 */ /* 0x0022a400080011ff */
[----:B--2---:R-:W-:Y:S05]  /*7f90*/  @!P0 NANOSLEEP.SYNCS 0x989680 ;  /* 0x009896800000895d */ /* 0x004fea0003900000 */
[----:B------:R-:W2:Y:S02]  /*7fa0*/  @!P0 SYNCS.PHASECHK.TRANS64 P0, [R0+URZ], R3 ;  /* 0x00000003000085a7 */ /* 0x000ea400080010ff */
[----:B--2---:R-:W-:Y:S05]  /*7fb0*/  @!P0 BRA `(.L_x_164) ;  /* 0xfffffffc00f08947 */ /* 0x004fea000383ffff */
[----:B------:R-:W-:Y:S05]  /*7fc0*/  BRA `(.L_x_165) ;  /* 0xffffffb400007947 */ /* 0x000fea000383ffff */
.L_x_62:
[----:B------:R-:W-:-:S07]  /*7fd0*/  MOV R0, UR5 ;  /* 0x0000000500007c02 */ /* 0x000fce0008000f00 */
.L_x_166:
[----:B-1----:R1:W2:Y:S02]  /*7fe0*/  SYNCS.PHASECHK.TRANS64.TRYWAIT P0, [R0+URZ], R3 ;  /* 0x00000003000075a7 */ /* 0x0022a400080011ff */
[----:B--2---:R-:W-:Y:S05]  /*7ff0*/  @!P0 NANOSLEEP.SYNCS 0x989680 ;  /* 0x009896800000895d */ /* 0x004fea0003900000 */
[----:B------:R-:W2:Y:S02]  /*8000*/  @!P0 SYNCS.PHASECHK.TRANS64 P0, [R0+URZ], R3 ;  /* 0x00000003000085a7 */ /* 0x000ea400080010ff */
[----:B--2---:R-:W-:Y:S05]  /*8010*/  @!P0 BRA `(.L_x_166) ;  /* 0xfffffffc00f08947 */ /* 0x004fea000383ffff */
[----:B------:R-:W-:Y:S05]  /*8020*/  BRA `(.L_x_167) ;  /* 0xffffffb4000c7947 */ /* 0x000fea000383ffff */
.L_x_63:
[----:B------:R-:W-:-:S07]  /*8030*/  MOV R0, UR5 ;  /* 0x0000000500007c02 */ /* 0x000fce0008000f00 */
.L_x_168:
[----:B-1----:R1:W2:Y:S02]  /*8040*/  SYNCS.PHASECHK.TRANS64.TRYWAIT P0, [R0+URZ], R3 ;  /* 0x00000003000075a7 */ /* 0x0022a400080011ff */
[----:B--2---:R-:W-:Y:S05]  /*8050*/  @!P0 NANOSLEEP.SYNCS 0x989680 ;  /* 0x009896800000895d */ /* 0x004fea0003900000 */
[----:B------:R-:W2:Y:S02]  /*8060*/  @!P0 SYNCS.PHASECHK.TRANS64 P0, [R0+URZ], R3 ;  /* 0x00000003000085a7 */ /* 0x000ea400080010ff */
[----:B--2---:R-:W-:Y:S05]  /*8070*/  @!P0 BRA `(.L_x_168) ;  /* 0xfffffffc00f08947 */ /* 0x004fea000383ffff */
[----:B------:R-:W-:Y:S05]  /*8080*/  BRA `(.L_x_169) ;  /* 0xffffffb400187947 */ /* 0x000fea000383ffff */
.L_x_64:
[----:B------:R-:W-:-:S07]  /*8090*/  MOV R0, UR5 ;  /* 0x0000000500007c02 */ /* 0x000fce0008000f00 */
.L_x_170:
[----:B-1----:R1:W2:Y:S02]  /*80a0*/  SYNCS.PHASECHK.TRANS64.TRYWAIT P0, [R0+URZ], R3 ;  /* 0x00000003000075a7 */ /* 0x0022a400080011ff */
[----:B--2---:R-:W-:Y:S05]  /*80b0*/  @!P0 NANOSLEEP.SYNCS 0x989680 ;  /* 0x009896800000895d */ /* 0x004fea0003900000 */
[----:B------:R-:W2:Y:S02]  /*80c0*/  @!P0 SYNCS.PHASECHK.TRANS64 P0, [R0+URZ], R3 ;  /* 0x00000003000085a7 */ /* 0x000ea400080010ff */
[----:B--2---:R-:W-:Y:S05]  /*80d0*/  @!P0 BRA `(.L_x_170) ;  /* 0xfffffffc00f08947 */ /* 0x004fea000383ffff */
[----:B------:R-:W-:Y:S05]  /*80e0*/  BRA `(.L_x_171) ;  /* 0xffffffb400247947 */ /* 0x000fea000383ffff */
.L_x_65:
[----:B------:R-:W-:-:S07]  /*80f0*/  MOV R0, UR5 ;  /* 0x0000000500007c02 */ /* 0x000fce0008000f00 */
.L_x_172:
[----:B-1----:R1:W2:Y:S02]  /*8100*/  SYNCS.PHASECHK.TRANS64.TRYWAIT P0, [R0+URZ], R3 ;  /* 0x00000003000075a7 */ /* 0x0022a400080011ff */
[----:B--2---:R-:W-:Y:S05]  /*8110*/  @!P0 NANOSLEEP.SYNCS 0x989680 ;  /* 0x009896800000895d */ /* 0x004fea0003900000 */
[----:B------:R-:W2:Y:S02]  /*8120*/  @!P0 SYNCS.PHASECHK.TRANS64 P0, [R0+URZ], R3 ;  /* 0x00000003000085a7 */ /* 0x000ea400080010ff */
[----:B--2---:R-:W-:Y:S05]  /*8130*/  @!P0 BRA `(.L_x_172) ;  /* 0xfffffffc00f08947 */ /* 0x004fea000383ffff */
[----:B------:R-:W-:Y:S05]  /*8140*/  BRA `(.L_x_173) ;  /* 0xffffffb400307947 */ /* 0x000fea000383ffff */
.L_x_66:
[----:B------:R-:W-:-:S07]  /*8150*/  MOV R0, UR5 ;  /* 0x0000000500007c02 */ /* 0x000fce0008000f00 */
.L_x_174:
[----:B-1----:R1:W2:Y:S02]  /*8160*/  SYNCS.PHASECHK.TRANS64.TRYWAIT P0, [R0+URZ], R3 ;  /* 0x00000003000075a7 */ /* 0x0022a400080011ff */
[----:B--2---:R-:W-:Y:S05]  /*8170*/  @!P0 NANOSLEEP.SYNCS 0x989680 ;  /* 0x009896800000895d */ /* 0x004fea0003900000 */
[----:B------:R-:W2:Y:S02]  /*8180*/  @!P0 SYNCS.PHASECHK.TRANS64 P0, [R0+URZ], R3 ;  /* 0x00000003000085a7 */ /* 0x000ea400080010ff */
[----:B--2---:R-:W-:Y:S05]  /*8190*/  @!P0 BRA `(.L_x_174) ;  /* 0xfffffffc00f08947 */ /* 0x004fea000383ffff */
[----:B------:R-:W-:Y:S05]  /*81a0*/  BRA `(.L_x_175) ;  /* 0xffffffb4003c7947 */ /* 0x000fea000383ffff */
.L_x_67:
[----:B------:R-:W-:-:S07]  /*81b0*/  MOV R0, UR5 ;  /* 0x0000000500007c02 */ /* 0x000fce0008000f00 */
.L_x_176:
[----:B-1----:R1:W2:Y:S02]  /*81c0*/  SYNCS.PHASECHK.TRANS64.TRYWAIT P0, [R0+URZ], R3 ;  /* 0x00000003000075a7 */ /* 0x0022a400080011ff */
[----:B--2---:R-:W-:Y:S05]  /*81d0*/  @!P0 NANOSLEEP.SYNCS 0x989680 ;  /* 0x009896800000895d */ /* 0x004fea0003900000 */
[----:B------:R-:W2:Y:S02]  /*81e0*/  @!P0 SYNCS.PHASECHK.TRANS64 P0, [R0+URZ], R3 ;  /* 0x00000003000085a7 */ /* 0x000ea400080010ff */
[----:B--2---:R-:W-:Y:S05]  /*81f0*/  @!P0 BRA `(.L_x_176) ;  /* 0xfffffffc00f08947 */ /* 0x004fea000383ffff */
[----:B------:R-:W-:Y:S05]  /*8200*/  BRA `(.L_x_177) ;  /* 0xffffffb400487947 */ /* 0x000fea000383ffff */
.L_x_68:
[----:B------:R-:W-:-:S07]  /*8210*/  MOV R0, UR5 ;  /* 0x0000000500007c02 */ /* 0x000fce0008000f00 */
.L_x_178:
[----:B-1----:R1:W2:Y:S02]  /*8220*/  SYNCS.PHASECHK.TRANS64.TRYWAIT P0, [R0+URZ], R3 ;  /* 0x00000003000075a7 */ /* 0x0022a400080011ff */
[----:B--2---:R-:W-:Y:S05]  /*8230*/  @!P0 NANOSLEEP.SYNCS 0x989680 ;  /* 0x009896800000895d */ /* 0x004fea0003900000 */
[----:B------:R-:W2:Y:S02]  /*8240*/  @!P0 SYNCS.PHASECHK.TRANS64 P0, [R0+URZ], R3 ;  /* 0x00000003000085a7 */ /* 0x000ea400080010ff */
[----:B--2---:R-:W-:Y:S05]  /*8250*/  @!P0 BRA `(.L_x_178) ;  /* 0xfffffffc00f08947 */ /* 0x004fea000383ffff */
[----:B------:R-:W-:Y:S05]  /*8260*/  BRA `(.L_x_179) ;  /* 0xffffffb400547947 */ /* 0x000fea000383ffff */
.L_x_69:
[----:B------:R-:W-:-:S07]  /*8270*/  MOV R0, UR5 ;  /* 0x0000000500007c02 */ /* 0x000fce0008000f00 */
.L_x_180:
[----:B-1----:R1:W2:Y:S02]  /*8280*/  SYNCS.PHASECHK.TRANS64.TRYWAIT P0, [R0+URZ], R3 ;  /* 0x00000003000075a7 */ /* 0x0022a400080011ff */
[----:B--2---:R-:W-:Y:S05]  /*8290*/  @!P0 NANOSLEEP.SYNCS 0x989680 ;  /* 0x009896800000895d */ /* 0x004fea0003900000 */
[----:B------:R-:W2:Y:S02]  /*82a0*/  @!P0 SYNCS.PHASECHK.TRANS64 P0, [R0+URZ], R3 ;  /* 0x00000003000085a7 */ /* 0x000ea400080010ff */
[----:B--2---:R-:W-:Y:S05]  /*82b0*/  @!P0 BRA `(.L_x_180) ;  /* 0xfffffffc00f08947 */ /* 0x004fea000383ffff */
[----:B------:R-:W-:Y:S05]  /*82c0*/  BRA `(.L_x_181) ;  /* 0xffffffb400607947 */ /* 0x000fea000383ffff */
.L_x_72:
[----:B-1----:R1:W2:Y:S02]  /*82d0*/  SYNCS.PHASECHK.TRANS64.TRYWAIT P0, [R2+URZ+0x230], R4 ;  /* 0x00023004020075a7 */ /* 0x0022a400080011ff */
[----:B--2---:R-:W-:Y:S05]  /*82e0*/  @!P0 NANOSLEEP.SYNCS 0x989680 ;  /* 0x009896800000895d */ /* 0x004fea0003900000 */
[----:B------:R-:W2:Y:S02]  /*82f0*/  @!P0 SYNCS.PHASECHK.TRANS64 P0, [R2+URZ+0x230], R4 ;  /* 0x00023004020085a7 */ /* 0x000ea400080010ff */
[----:B--2---:R-:W-:Y:S05]  /*8300*/  @!P0 BRA `(.L_x_72) ;  /* 0xfffffffc00f08947 */ /* 0x004fea000383ffff */
[----:B------:R-:W-:Y:S05]  /*8310*/  BRA `(.L_x_182) ;  /* 0xffffffb400bc7947 */ /* 0x000fea000383ffff */
.L_x_73:
[----:B------:R-:W-:-:S07]  /*8320*/  MOV R2, UR4 ;  /* 0x0000000400027c02 */ /* 0x000fce0008000f00 */
.L_x_183:
[----:B-1----:R1:W2:Y:S02]  /*8330*/  SYNCS.PHASECHK.TRANS64.TRYWAIT P0, [R2+URZ+0x1e0], R5 ;  /* 0x0001e005020075a7 */ /* 0x0022a400080011ff */
[----:B--2---:R-:W-:Y:S05]  /*8340*/  @!P0 NANOSLEEP.SYNCS 0x989680 ;  /* 0x009896800000895d */ /* 0x004fea0003900000 */
[----:B------:R-:W2:Y:S02]  /*8350*/  @!P0 SYNCS.PHASECHK.TRANS64 P0, [R2+URZ+0x1e0], R5 ;  /* 0x0001e005020085a7 */ /* 0x000ea400080010ff */
[----:B--2---:R-:W-:Y:S05]  /*8360*/  @!P0 BRA `(.L_x_183) ;  /* 0xfffffffc00f08947 */ /* 0x004fea000383ffff */
[----:B------:R-:W-:Y:S05]  /*8370*/  BRA `(.L_x_184) ;  /* 0xffffffb400cc7947 */ /* 0x000fea000383ffff */
.L_x_74:
[----:B-1----:R1:W2:Y:S02]  /*8380*/  SYNCS.PHASECHK.TRANS64.TRYWAIT P1, [R2+URZ+0x1d0], R4 ;  /* 0x0001d004020075a7 */ /* 0x0022a400080211ff */
[----:B--2---:R-:W-:Y:S05]  /*8390*/  @!P1 NANOSLEEP.SYNCS 0x989680 ;  /* 0x009896800000995d */ /* 0x004fea0003900000 */
[----:B------:R-:W2:Y:S02]  /*83a0*/  @!P1 SYNCS.PHASECHK.TRANS64 P1, [R2+URZ+0x1d0], R4 ;  /* 0x0001d004020095a7 */ /* 0x000ea400080210ff */
[----:B--2---:R-:W-:Y:S05]  /*83b0*/  @!P1 BRA `(.L_x_74) ;  /* 0xfffffffc00f09947 */ /* 0x004fea000383ffff */
[----:B------:R-:W-:Y:S05]  /*83c0*/  BRA `(.L_x_185) ;  /* 0xffffffb400fc7947 */ /* 0x000fea000383ffff */
.L_x_77:
[----:B------:R-:W-:-:S07]  /*83d0*/  MOV R0, UR4 ;  /* 0x0000000400007c02 */ /* 0x000fce0008000f00 */
.L_x_186:
[----:B-1----:R1:W2:Y:S02]  /*83e0*/  SYNCS.PHASECHK.TRANS64.TRYWAIT P0, [R0+URZ+0x1e0], R2 ;  /* 0x0001e002000075a7 */ /* 0x0022a400080011ff */
[----:B--2---:R-:W-:Y:S05]  /*83f0*/  @!P0 NANOSLEEP.SYNCS 0x989680 ;  /* 0x009896800000895d */ /* 0x004fea0003900000 */
[----:B------:R-:W2:Y:S02]  /*8400*/  @!P0 SYNCS.PHASECHK.TRANS64 P0, [R0+URZ+0x1e0], R2 ;  /* 0x0001e002000085a7 */ /* 0x000ea400080010ff */
[----:B--2---:R-:W-:Y:S05]  /*8410*/  @!P0 BRA `(.L_x_186) ;  /* 0xfffffffc00f08947 */ /* 0x004fea000383ffff */
[----:B------:R-:W-:Y:S05]  /*8420*/  BRA `(.L_x_76) ;  /* 0xffffffb800507947 */ /* 0x000fea000383ffff */
.L_x_84:
[----:B-1----:R1:W2:Y:S02]  /*8430*/  SYNCS.PHASECHK.TRANS64.TRYWAIT P1, [R0+URZ+0x1d0], R2 ;  /* 0x0001d002000075a7 */ /* 0x0022a400080211ff */
[----:B--2---:R-:W-:Y:S05]  /*8440*/  @!P1 NANOSLEEP.SYNCS 0x989680 ;  /* 0x009896800000995d */ /* 0x004fea0003900000 */
[----:B------:R-:W2:Y:S02]  /*8450*/  @!P1 SYNCS.PHASECHK.TRANS64 P1, [R0+URZ+0x1d0], R2 ;  /* 0x0001d002000095a7 */ /* 0x000ea400080210ff */
[----:B--2---:R-:W-:Y:S05]  /*8460*/  @!P1 BRA `(.L_x_84) ;  /* 0xfffffffc00f09947 */ /* 0x004fea000383ffff */
[----:B------:R-:W-:Y:S05]  /*8470*/  BRA `(.L_x_187) ;  /* 0xffffffbc00b47947 */ /* 0x000fea000383ffff */
.L_x_85:
[----:B------:R-:W-:-:S07]  /*8480*/  MOV R2, UR23 ;  /* 0x0000001700027c02 */ /* 0x000fce0008000f00 */
.L_x_188:
[----:B-1----:R1:W2:Y:S02]  /*8490*/  SYNCS.PHASECHK.TRANS64.TRYWAIT P0, [R2+URZ+0x210], R0 ;  /* 0x00021000020075a7 */ /* 0x0022a400080011ff */
[----:B--2---:R-:W-:Y:S05]  /*84a0*/  @!P0 NANOSLEEP.SYNCS 0x989680 ;  /* 0x009896800000895d */ /* 0x004fea0003900000 */
[----:B------:R-:W2:Y:S02]  /*84b0*/  @!P0 SYNCS.PHASECHK.TRANS64 P0, [R2+URZ+0x210], R0 ;  /* 0x00021000020085a7 */ /* 0x000ea400080010ff */
[----:B--2---:R-:W-:Y:S05]  /*84c0*/  @!P0 BRA `(.L_x_188) ;  /* 0xfffffffc00f08947 */ /* 0x004fea000383ffff */
[----:B------:R-:W-:Y:S05]  /*84d0*/  BRA `(.L_x_189) ;  /* 0xffffffc000047947 */ /* 0x000fea000383ffff */
.L_x_88:
[----:B------:R-:W-:Y:S07]  /*84e0*/  MOV R0, UR5 ;  /* 0x0000000500007c02 */ /* 0x000fee0008000f00 */
.L_x_190:
[----:B-1----:R1:W2:Y:S02]  /*84f0*/  SYNCS.PHASECHK.TRANS64.TRYWAIT P0, [R0+URZ], R2 ;  /* 0x00000002000075a7 */ /* 0x0022a400080011ff */
[----:B--2---:R-:W-:Y:S05]  /*8500*/  @!P0 NANOSLEEP.SYNCS 0x989680 ;  /* 0x009896800000895d */ /* 0x004fea0003900000 */
[----:B------:R-:W2:Y:S02]  /*8510*/  @!P0 SYNCS.PHASECHK.TRANS64 P0, [R0+URZ], R2 ;  /* 0x00000002000085a7 */ /* 0x000ea400080010ff */
[----:B--2---:R-:W-:Y:S05]  /*8520*/  @!P0 BRA `(.L_x_190) ;  /* 0xfffffffc00f08947 */ /* 0x004fea000383ffff */
[----:B------:R-:W-:Y:S05]  /*8530*/  BRA `(.L_x_87) ;  /* 0xffffffc000207947 */ /* 0x000fea000383ffff */
.L_x_91:
[----:B------:R-:W-:-:S07]  /*8540*/  MOV R0, UR4 ;  /* 0x0000000400007c02 */ /* 0x000fce0008000f00 */
.L_x_191:
[----:B--2---:R2:W4:Y:S02]  /*8550*/  SYNCS.PHASECHK.TRANS64.TRYWAIT P0, [R0+URZ], R2 ;  /* 0x00000002000075a7 */ /* 0x00452400080011ff */
[----:B----4-:R-:W-:Y:S05]  /*8560*/  @!P0 NANOSLEEP.SYNCS 0x989680 ;  /* 0x009896800000895d */ /* 0x010fea0003900000 */
[----:B------:R-:W4:Y:S02]  /*8570*/  @!P0 SYNCS.PHASECHK.TRANS64 P0, [R0+URZ], R2 ;  /* 0x00000002000085a7 */ /* 0x000f2400080010ff */
[----:B----4-:R-:W-:Y:S05]  /*8580*/  @!P0 BRA `(.L_x_191) ;  /* 0xfffffffc00f08947 */ /* 0x010fea000383ffff */
[----:B------:R-:W-:Y:S05]  /*8590*/  BRA `(.L_x_192) ;  /* 0xffffffc000d47947 */ /* 0x000fea000383ffff */
.L_x_92:
[----:B------:R-:W-:-:S07]  /*85a0*/  MOV R0, UR5 ;  /* 0x0000000500007c02 */ /* 0x000fce0008000f00 */
.L_x_193:
[----:B-1----:R1:W2:Y:S02]  /*85b0*/  SYNCS.PHASECHK.TRANS64.TRYWAIT P0, [R0+URZ], R3 ;  /* 0x00000003000075a7 */ /* 0x0022a400080011ff */
[----:B--2---:R-:W-:Y:S05]  /*85c0*/  @!P0 NANOSLEEP.SYNCS 0x989680 ;  /* 0x009896800000895d */ /* 0x004fea0003900000 */
[----:B------:R-:W2:Y:S02]  /*85d0*/  @!P0 SYNCS.PHASECHK.TRANS64 P0, [R0+URZ], R3 ;  /* 0x00000003000085a7 */ /* 0x000ea400080010ff */
[----:B--2---:R-:W-:Y:S05]  /*85e0*/  @!P0 BRA `(.L_x_193) ;  /* 0xfffffffc00f08947 */ /* 0x004fea000383ffff */
[----:B------:R-:W-:Y:S05]  /*85f0*/  BRA `(.L_x_194) ;  /* 0xffffffc000e07947 */ /* 0x000fea000383ffff */
.L_x_93:
[----:B------:R-:W-:-:S07]  /*8600*/  MOV R0, UR5 ;  /* 0x0000000500007c02 */ /* 0x000fce0008000f00 */
.L_x_195:
[----:B-1----:R1:W2:Y:S02]  /*8610*/  SYNCS.PHASECHK.TRANS64.TRYWAIT P0, [R0+URZ], R3 ;  /* 0x00000003000075a7 */ /* 0x0022a400080011ff */
[----:B--2---:R-:W-:Y:S05]  /*8620*/  @!P0 NANOSLEEP.SYNCS 0x989680 ;  /* 0x009896800000895d */ /* 0x004fea0003900000 */
[----:B------:R-:W2:Y:S02]  /*8630*/  @!P0 SYNCS.PHASECHK.TRANS64 P0, [R0+URZ], R3 ;  /* 0x00000003000085a7 */ /* 0x000ea400080010ff */
[----:B--2---:R-:W-:Y:S05]  /*8640*/  @!P0 BRA `(.L_x_195) ;  /* 0xfffffffc00f08947 */ /* 0x004fea000383ffff */
[----:B------:R-:W-:Y:S05]  /*8650*/  BRA `(.L_x_196) ;  /* 0xffffffc000ec7947 */ /* 0x000fea000383ffff */
.L_x_94:
[----:B-1----:R-:W-:-:S07]  /*8660*/  MOV R0, UR4 ;  /* 0x0000000400007c02 */ /* 0x002fce0008000f00 */
.L_x_197:
[----:B-1----:R1:W2:Y:S02]  /*8670*/  SYNCS.PHASECHK.TRANS64.TRYWAIT P0, [R0+URZ], R2 ;  /* 0x00000002000075a7 */ /* 0x0022a400080011ff */
[----:B--2---:R-:W-:Y:S05]  /*8680*/  @!P0 NANOSLEEP.SYNCS 0x989680 ;  /* 0x009896800000895d */ /* 0x004fea0003900000 */
[----:B------:R-:W2:Y:S02]  /*8690*/  @!P0 SYNCS.PHASECHK.TRANS64 P0, [R0+URZ], R2 ;  /* 0x00000002000085a7 */ /* 0x000ea400080010ff */
[----:B--2---:R-:W-:Y:S05]  /*86a0*/  @!P0 BRA `(.L_x_197) ;  /* 0xfffffffc00f08947 */ /* 0x004fea000383ffff */
[----:B------:R-:W-:Y:S05]  /*86b0*/  BRA `(.L_x_198) ;  /* 0xffffffc000f87947 */ /* 0x000fea000383ffff */
.L_x_99:
[----:B--2---:R2:W3:Y:S02]  /*86c0*/  SYNCS.PHASECHK.TRANS64.TRYWAIT P0, [R7+URZ+0x1d0], R0 ;  /* 0x0001d000070075a7 */ /* 0x0044e400080011ff */
[----:B---3--:R-:W-:Y:S05]  /*86d0*/  @!P0 NANOSLEEP.SYNCS 0x989680 ;  /* 0x009896800000895d */ /* 0x008fea0003900000 */
[----:B------:R-:W3:Y:S02]  /*86e0*/  @!P0 SYNCS.PHASECHK.TRANS64 P0, [R7+URZ+0x1d0], R0 ;  /* 0x0001d000070085a7 */ /* 0x000ee400080010ff */
[----:B---3--:R-:W-:Y:S05]  /*86f0*/  @!P0 BRA `(.L_x_99) ;  /* 0xfffffffc00f08947 */ /* 0x008fea000383ffff */
[----:B------:R-:W-:Y:S05]  /*8700*/  BRA `(.L_x_199) ;  /* 0xffffffc8000c7947 */ /* 0x000fea000383ffff */
.L_x_102:
[----:B-1----:R-:W-:Y:S07]  /*8710*/  MOV R0, UR17 ;  /* 0x0000001100007c02 */ /* 0x002fee0008000f00 */
.L_x_200:
[----:B-1----:R1:W2:Y:S02]  /*8720*/  SYNCS.PHASECHK.TRANS64.TRYWAIT P2, [R0+URZ+0x1c8], R7 ;  /* 0x0001c807000075a7 */ /* 0x0022a400080411ff */
[----:B--2---:R-:W-:Y:S05]  /*8730*/  @!P2 NANOSLEEP.SYNCS 0x989680 ;  /* 0x009896800000a95d */ /* 0x004fea0003900000 */
[----:B------:R-:W2:Y:S02]  /*8740*/  @!P2 SYNCS.PHASECHK.TRANS64 P2, [R0+URZ+0x1c8], R7 ;  /* 0x0001c8070000a5a7 */ /* 0x000ea400080410ff */
[----:B--2---:R-:W-:Y:S05]  /*8750*/  @!P2 BRA `(.L_x_200) ;  /* 0xfffffffc00f0a947 */ /* 0x004fea000383ffff */
[----:B------:R-:W-:Y:S05]  /*8760*/  BRA `(.L_x_101) ;  /* 0xffffffcc006c7947 */ /* 0x000fea000383ffff */
.L_x_105:
[----:B-1----:R-:W-:Y:S07]  /*8770*/  MOV R0, UR17 ;  /* 0x0000001100007c02 */ /* 0x002fee0008000f00 */
.L_x_201:
[----:B-1----:R1:W2:Y:S02]  /*8780*/  SYNCS.PHASECHK.TRANS64.TRYWAIT P0, [R0+URZ+0x1b8], R6 ;  /* 0x0001b806000075a7 */ /* 0x0022a400080011ff */
[----:B--2---:R-:W-:Y:S05]  /*8790*/  @!P0 NANOSLEEP.SYNCS 0x989680 ;  /* 0x009896800000895d */ /* 0x004fea0003900000 */
[----:B------:R-:W2:Y:S02]  /*87a0*/  @!P0 SYNCS.PHASECHK.TRANS64 P0, [R0+URZ+0x1b8], R6 ;  /* 0x0001b806000085a7 */ /* 0x000ea400080010ff */
[----:B--2---:R-:W-:Y:S05]  /*87b0*/  @!P0 BRA `(.L_x_201) ;  /* 0xfffffffc00f08947 */ /* 0x004fea000383ffff */
[----:B------:R-:W-:Y:S05]  /*87c0*/  BRA `(.L_x_202) ;  /* 0xffffffcc00bc7947 */ /* 0x000fea000383ffff */
.L_x_108:
[----:B---3--:R3:W1:Y:S02]  /*87d0*/  SYNCS.PHASECHK.TRANS64.TRYWAIT P0, [R3+URZ+0x1d0], R0 ;  /* 0x0001d000030075a7 */ /* 0x00866400080011ff */
[----:B-1----:R-:W-:Y:S05]  /*87e0*/  @!P0 NANOSLEEP.SYNCS 0x989680 ;  /* 0x009896800000895d */ /* 0x002fea0003900000 */
[----:B------:R-:W1:Y:S02]  /*87f0*/  @!P0 SYNCS.PHASECHK.TRANS64 P0, [R3+URZ+0x1d0], R0 ;  /* 0x0001d000030085a7 */ /* 0x000e6400080010ff */
[----:B-1----:R-:W-:Y:S05]  /*8800*/  @!P0 BRA `(.L_x_108) ;  /* 0xfffffffc00f08947 */ /* 0x002fea000383ffff */
[----:B------:R-:W-:Y:S05]  /*8810*/  BRA `(.L_x_203) ;  /* 0xffffffd400047947 */ /* 0x000fea000383ffff */
.L_x_119:
[----:B-1----:R-:W-:Y:S04]  /*8820*/  MOV R0, UR44 ;  /* 0x0000002c00007c02 */ /* 0x002fe80008000f00 */
[----:B------:R1:W2:Y:S03]  /*8830*/  SYNCS.PHASECHK.TRANS64.TRYWAIT P1, [R0+URZ+0x1b0], R4 ;  /* 0x0001b004000075a7 */ /* 0x0002a600080211ff */
[----:B--2---:R-:W-:Y:S05]  /*8840*/  @!P1 NANOSLEEP.SYNCS 0x989680 ;  /* 0x009896800000995d */ /* 0x004fea0003900000 */
[----:B------:R-:W2:Y:S02]  /*8850*/  @!P1 SYNCS.PHASECHK.TRANS64 P1, [R0+URZ+0x1b0], R4 ;  /* 0x0001b004000095a7 */ /* 0x000ea400080210ff */
[----:B--2---:R-:W-:Y:S05]  /*8860*/  @!P1 BRA `(.L_x_119) ;  /* 0xfffffffc00ec9947 */ /* 0x004fea000383ffff */
[----:B------:R-:W-:Y:S05]  /*8870*/  BRA `(.L_x_118) ;  /* 0xffffffe000547947 */ /* 0x000fea000383ffff */
.L_x_121:
[----:B------:R1:W1:Y:S02]  /*8880*/  SYNCS.PHASECHK.TRANS64.TRYWAIT P1, [R16+URZ+0x1f0], R3 ;  /* 0x0001f003100075a7 */ /* 0x00026400080211ff */
[----:B-1----:R-:W-:Y:S05]  /*8890*/  @!P1 NANOSLEEP.SYNCS 0x989680 ;  /* 0x009896800000995d */ /* 0x002fea0003900000 */
[----:B------:R-:W1:Y:S02]  /*88a0*/  @!P1 SYNCS.PHASECHK.TRANS64 P1, [R16+URZ+0x1f0], R3 ;  /* 0x0001f003100095a7 */ /* 0x000e6400080210ff */
[----:B-1----:R-:W-:Y:S05]  /*88b0*/  @!P1 BRA `(.L_x_121) ;  /* 0xfffffffc00f09947 */ /* 0x002fea000383ffff */
[----:B------:R-:W-:Y:S05]  /*88c0*/  BRA `(.L_x_120) ;  /* 0xffffffe000907947 */ /* 0x000fea000383ffff */
        .weak           $__internal_0_$__cuda_sm10x_tcgen05_guardrail_trap_col_being_dealloced_not_returned_by_alloc
        .type           $__internal_0_$__cuda_sm10x_tcgen05_guardrail_trap_col_being_dealloced_not_returned_by_alloc,@function
        .size           $__internal_0_$__cuda_sm10x_tcgen05_guardrail_trap_col_being_dealloced_not_returned_by_alloc,($__internal_1_$__cuda_sm10x_tcgen05_guardrail_trap_phase_invalid_during_alloc - $__internal_0_$__cuda_sm10x_tcgen05_guardrail_trap_col_being_dealloced_not_returned_by_alloc)
$__internal_0_$__cuda_sm10x_tcgen05_guardrail_trap_col_being_dealloced_not_returned_by_alloc:
[----:B------:R-:W-:Y:S05]  /*88d0*/  BPT.TRAP 0x1 ;  /* 0x000000040000795c */ /* 0x000fea0000300000 */
[----:B------:R-:W-:-:S04]  /*88e0*/  HFMA2 R3, -RZ, RZ, 0, 0 ;  /* 0x00000000ff037431 */ /* 0x000fc800000001ff */
[----:B------:R-:W-:Y:S05]  /*88f0*/  RET.REL.NODEC R2 `(_ZN7cutlass13device_kernelINS_4gemm6kernel13GemmUniversalIN4cute5tupleIJiiiiEEENS1_10collective13CollectiveMmaINS1_35MainloopSm100TmaUmmaWarpSpecializedILi27ELi2ELi4ENS5_IJNS4_1CILi1EEENSA_ILi4EEESB_EEEEENS5_IJNSA_ILi64EEESF_SF_EEEaNS5_IJlSB_lEEEaSH_NS4_8TiledMMAINS4_8MMA_AtomIJNS4_15SM100_MMA_S8_SSIaaiLi64ELi64ELNS4_4UMMA5MajorE0ELSM_0ELNSL_8SaturateE0EEEEEENS4_6LayoutINS5_IJSB_SB_SB_EEENS5_IJNSA_ILi0EEESS_SS_EEEEENS5_IJNS4_10UnderscoreESV_SV_EEEEENS4_23SM90_TMA_LOAD_MULTICASTENS4_14ComposedLayoutINS4_7SwizzleILi2ELi4ELi3EEENS4_18smem_ptr_flag_bitsILi8EEENSQ_INS5_IJNSA_ILi8EEESF_EEENS5_IJSF_SB_EEEEEEEvNS4_8identityENS4_13SM90_TMA_LOADES18_vS19_EENS_8epilogue10collective18CollectiveEpilogueINS1C_23Sm100TmaWarpSpecializedILi1ELi1ELi32ELb0ELb0EEEJSG_NS5_IJNSQ_ISF_SB_EES1H_EEEaSH_aSH_NS1C_6fusion15FusionCallbacksIS1G_NS1J_17LinearCombinationIaiaiLNS_15FloatRoundStyleE2EEESG_S1I_JEEENS4_5SM1004TMEM4LOAD26SM100_TMEM_LOAD_16dp32b32xES1A_S18_NS4_39AutoVectorizingCopyWithAssumedAlignmentILi128EEENS4_14SM90_TMA_STOREES18_S1U_S1U_EEEvvEEEEvNT_6ParamsE) ;  /* 0xffffff7402c07950 */ /* 0x000fea0003c3ffff */
        .weak           $__internal_1_$__cuda_sm10x_tcgen05_guardrail_trap_phase_invalid_during_alloc
        .type           $__internal_1_$__cuda_sm10x_tcgen05_guardrail_trap_phase_invalid_during_alloc,@function
        .size           $__internal_1_$__cuda_sm10x_tcgen05_guardrail_trap_phase_invalid_during_alloc,($__internal_2_$__cuda_sm10x_tcgen05_guardrail_trap_unallocated_columns_being_dealloced - $__internal_1_$__cuda_sm10x_tcgen05_guardrail_trap_phase_invalid_during_alloc)
$__internal_1_$__cuda_sm10x_tcgen05_guardrail_trap_phase_invalid_during_alloc:
[----:B------:R-:W-:Y:S05]  /*8900*/  BPT.TRAP 0x1 ;  /* 0x000000040000795c */ /* 0x000fea0000300000 */
[----:B------:R-:W-:-:S04]  /*8910*/  MOV R5, 0x0 ;  /* 0x0000000000057802 */ /* 0x000fc80000000f00 */
[----:B------:R-:W-:Y:S05]  /*8920*/  RET.REL.NODEC R4 `(_ZN7cutlass13device_kernelINS_4gemm6kernel13GemmUniversalIN4cute5tupleIJiiiiEEENS1_10collective13CollectiveMmaINS1_35MainloopSm100TmaUmmaWarpSpecializedILi27ELi2ELi4ENS5_IJNS4_1CILi1EEENSA_ILi4EEESB_EEEEENS5_IJNSA_ILi64EEESF_SF_EEEaNS5_IJlSB_lEEEaSH_NS4_8TiledMMAINS4_8MMA_AtomIJNS4_15SM100_MMA_S8_SSIaaiLi64ELi64ELNS4_4UMMA5MajorE0ELSM_0ELNSL_8SaturateE0EEEEEENS4_6LayoutINS5_IJSB_SB_SB_EEENS5_IJNSA_ILi0EEESS_SS_EEEEENS5_IJNS4_10UnderscoreESV_SV_EEEEENS4_23SM90_TMA_LOAD_MULTICASTENS4_14ComposedLayoutINS4_7SwizzleILi2ELi4ELi3EEENS4_18smem_ptr_flag_bitsILi8EEENSQ_INS5_IJNSA_ILi8EEESF_EEENS5_IJSF_SB_EEEEEEEvNS4_8identityENS4_13SM90_TMA_LOADES18_vS19_EENS_8epilogue10collective18CollectiveEpilogueINS1C_23Sm100TmaWarpSpecializedILi1ELi1ELi32ELb0ELb0EEEJSG_NS5_IJNSQ_ISF_SB_EES1H_EEEaSH_aSH_NS1C_6fusion15FusionCallbacksIS1G_NS1J_17LinearCombinationIaiaiLNS_15FloatRoundStyleE2EEESG_S1I_JEEENS4_5SM1004TMEM4LOAD26SM100_TMEM_LOAD_16dp32b32xES1A_S18_NS4_39AutoVectorizingCopyWithAssumedAlignmentILi128EEENS4_14SM90_TMA_STOREES18_S1U_S1U_EEEvvEEEEvNT_6ParamsE) ;  /* 0xffffff7404b47950 */ /* 0x000fea0003c3ffff */
        .weak           $__internal_2_$__cuda_sm10x_tcgen05_guardrail_trap_unallocated_columns_being_dealloced
        .type           $__internal_2_$__cuda_sm10x_tcgen05_guardrail_trap_unallocated_columns_being_dealloced,@function
        .size           $__internal_2_$__cuda_sm10x_tcgen05_guardrail_trap_unallocated_columns_being_dealloced,(.L_x_205 - $__internal_2_$__cuda_sm10x_tcgen05_guardrail_trap_unallocated_columns_being_dealloced)
$__internal_2_$__cuda_sm10x_tcgen05_guardrail_trap_unallocated_columns_being_dealloced:
[----:B------:R-:W-:Y:S05]  /*8930*/  BPT.TRAP 0x1 ;  /* 0x000000040000795c */ /* 0x000fea0000300000 */
[----:B------:R-:W-:-:S04]  /*8940*/  HFMA2 R3, -RZ, RZ, 0, 0 ;  /* 0x00000000ff037431 */ /* 0x000fc800000001ff */
[----:B------:R-:W-:Y:S05]  /*8950*/  RET.REL.NODEC R2 `(_ZN7cutlass13device_kernelINS_4gemm6kernel13GemmUniversalIN4cute5tupleIJiiiiEEENS1_10collective13CollectiveMmaINS1_35MainloopSm100TmaUmmaWarpSpecializedILi27ELi2ELi4ENS5_IJNS4_1CILi1EEENSA_ILi4EEESB_EEEEENS5_IJNSA_ILi64EEESF_SF_EEEaNS5_IJlSB_lEEEaSH_NS4_8TiledMMAINS4_8MMA_AtomIJNS4_15SM100_MMA_S8_SSIaaiLi64ELi64ELNS4_4UMMA5MajorE0ELSM_0ELNSL_8SaturateE0EEEEEENS4_6LayoutINS5_IJSB_SB_SB_EEENS5_IJNSA_ILi0EEESS_SS_EEEEENS5_IJNS4_10UnderscoreESV_SV_EEEEENS4_23SM90_TMA_LOAD_MULTICASTENS4_14ComposedLayoutINS4_7SwizzleILi2ELi4ELi3EEENS4_18smem_ptr_flag_bitsILi8EEENSQ_INS5_IJNSA_ILi8EEESF_EEENS5_IJSF_SB_EEEEEEEvNS4_8identityENS4_13SM90_TMA_LOADES18_vS19_EENS_8epilogue10collective18CollectiveEpilogueINS1C_23Sm100TmaWarpSpecializedILi1ELi1ELi32ELb0ELb0EEEJSG_NS5_IJNSQ_ISF_SB_EES1H_EEEaSH_aSH_NS1C_6fusion15FusionCallbacksIS1G_NS1J_17LinearCombinationIaiaiLNS_15FloatRoundStyleE2EEESG_S1I_JEEENS4_5SM1004TMEM4LOAD26SM100_TMEM_LOAD_16dp32b32xES1A_S18_NS4_39AutoVectorizingCopyWithAssumedAlignmentILi128EEENS4_14SM90_TMA_STOREES18_S1U_S1U_EEEvvEEEEvNT_6ParamsE) ;  /* 0xffffff7402a87950 */ /* 0x000fea0003c3ffff */
.L_x_204:
[----:B------:R-:W-:-:S00]  /*8960*/  BRA `(.L_x_204) ;  /* 0xfffffffc00fc7947 */ /* 0x000fc0000383ffff */
[----:B------:R-:W-:-:S00]  /*8970*/  NOP ;  /* 0x0000000000007918 */ /* 0x000fc00000000000 */
        /* <DEDUP_REMOVED lines=8> */
.L_x_205:


//--------------------- .nv.global.init           --------------------------
	.section	.nv.global.init,"aw",@progbits
.nv.global.init:
	.type		$str$27,@object
	.size		$str$27,($str$28 - $str$27)
$str$27:
        /*0000*/ 	.byte	0x28, 0x61, 0x64, 0x64, 0x72, 0x65, 0x73, 0x73, 0x20, 0x26, 0x20, 0x6d, 0x61, 0x73, 0x6b, 0x29
        /*0010*/ 	.byte	0x20, 0x3d, 0x3d, 0x20, 0x30, 0x00
	.type		$str$28,@object
	.size		$str$28,($str$26 - $str$28)
$str$28:
        /*0016*/ 	.byte	0x2f, 0x74, 0x6d, 0x70, 0x2f, 0x63, 0x75, 0x74, 0x6c, 0x61, 0x73, 0x73, 0x5f, 0x73, 0x77, 0x65
        /*0026*/ 	.byte	0x65, 0x70, 0x5f, 0x73, 0x72, 0x63, 0x2f, 0x69, 0x6e, 0x63, 0x6c, 0x75, 0x64, 0x65, 0x2f, 0x63
        /*0036*/ 	.byte	0x75, 0x74, 0x65, 0x2f, 0x70, 0x6f, 0x69, 0x6e, 0x74, 0x65, 0x72, 0x5f, 0x66, 0x6c, 0x61, 0x67
        /*0046*/ 	.byte	0x67, 0x65, 0x64, 0x2e, 0x68, 0x70, 0x70, 0x00
	.type		$str$26,@object
	.size		$str$26,($str$25 - $str$26)
$str$26:
        /*004e*/ 	.byte	0x2f, 0x74, 0x6d, 0x70, 0x2f, 0x63, 0x75, 0x74, 0x6c, 0x61, 0x73, 0x73, 0x5f, 0x73, 0x77, 0x65
        /*005e*/ 	.byte	0x65, 0x70, 0x5f, 0x73, 0x72, 0x63, 0x2f, 0x69, 0x6e, 0x63, 0x6c, 0x75, 0x64, 0x65, 0x2f, 0x63
        /*006e*/ 	.byte	0x75, 0x74, 0x65, 0x2f, 0x61, 0x74, 0x6f, 0x6d, 0x2f, 0x63, 0x6f, 0x70, 0x79, 0x5f, 0x74, 0x72
        /*007e*/ 	.byte	0x61, 0x69, 0x74, 0x73, 0x5f, 0x73, 0x6d, 0x31, 0x30, 0x30, 0x2e, 0x68, 0x70, 0x70, 0x00
	.type		$str$25,@object
	.size		$str$25,(__unnamed_1 - $str$25)
$str$25:
        /*008d*/ 	.byte	0x28, 0x28, 0x75, 0x69, 0x6e, 0x74, 0x33, 0x32, 0x5f, 0x74, 0x28, 0x74, 0x68, 0x72, 0x65, 0x61
        /*009d*/ 	.byte	0x64, 0x49, 0x64, 0x78, 0x2e, 0x78, 0x29, 0x20, 0x2f, 0x20, 0x33, 0x32, 0x29, 0x20, 0x25, 0x20
        /*00ad*/ 	.byte	0x34, 0x29, 0x20, 0x3d, 0x3d, 0x20, 0x28, 0x28, 0x28, 0x74, 0x6d, 0x65, 0x6d, 0x5f, 0x61, 0x64
        /*00bd*/ 	.byte	0x64, 0x72, 0x20, 0x3e, 0x3e, 0x20, 0x31, 0x36, 0x29, 0x20, 0x2f, 0x20, 0x33, 0x32, 0x29, 0x20
        /*00cd*/ 	.byte	0x25, 0x20, 0x34, 0x29, 0x00
	.type		__unnamed_1,@object
	.size		__unnamed_1,(__unnamed_2 - __unnamed_1)
__unnamed_1:
        /*00d2*/ 	.byte	0x61, 0x75, 0x74, 0x6f, 0x20, 0x63, 0x75, 0x74, 0x65, 0x3a, 0x3a, 0x61, 0x73, 0x5f, 0x70, 0x6f
        /* <DEDUP_REMOVED lines=24> */
        /*0262*/ 	.byte	0x00
	.type		__unnamed_2,@object
	.size		__unnamed_2,(.L_2 - __unnamed_2)
__unnamed_2:
        /* <DEDUP_REMOVED lines=41> */
.L_2:


//--------------------- .nv.shared._ZN7cutlass13device_kernelINS_4gemm6kernel13GemmUniversalIN4cute5tupleIJiiiiEEENS1_10collective13CollectiveMmaINS1_35MainloopSm100TmaUmmaWarpSpecializedILi27ELi2ELi4ENS5_IJNS4_1CILi1EEENSA_ILi4EEESB_EEEEENS5_IJNSA_ILi64EEESF_SF_EEEaNS5_IJlSB_lEEEaSH_NS4_8TiledMMAINS4_8MMA_AtomIJNS4_15SM100_MMA_S8_SSIaaiLi64ELi64ELNS4_4UMMA5MajorE0ELSM_0ELNSL_8SaturateE0EEEEEENS4_6LayoutINS5_IJSB_SB_SB_EEENS5_IJNSA_ILi0EEESS_SS_EEEEENS5_IJNS4_10UnderscoreESV_SV_EEEEENS4_23SM90_TMA_LOAD_MULTICASTENS4_14ComposedLayoutINS4_7SwizzleILi2ELi4ELi3EEENS4_18smem_ptr_flag_bitsILi8EEENSQ_INS5_IJNSA_ILi8EEESF_EEENS5_IJSF_SB_EEEEEEEvNS4_8identityENS4_13SM90_TMA_LOADES18_vS19_EENS_8epilogue10collective18CollectiveEpilogueINS1C_23Sm100TmaWarpSpecializedILi1ELi1ELi32ELb0ELb0EEEJSG_NS5_IJNSQ_ISF_SB_EES1H_EEEaSH_aSH_NS1C_6fusion15FusionCallbacksIS1G_NS1J_17LinearCombinationIaiaiLNS_15FloatRoundStyleE2EEESG_S1I_JEEENS4_5SM1004TMEM4LOAD26SM100_TMEM_LOAD_16dp32b32xES1A_S18_NS4_39AutoVectorizingCopyWithAssumedAlignmentILi128EEENS4_14SM90_TMA_STOREES18_S1U_S1U_EEEvvEEEEvNT_6ParamsE --------------------------
	.section	.nv.shared._ZN7cutlass13device_kernelINS_4gemm6kernel13GemmUniversalIN4cute5tupleIJiiiiEEENS1_10collective13CollectiveMmaINS1_35MainloopSm100TmaUmmaWarpSpecializedILi27ELi2ELi4ENS5_IJNS4_1CILi1EEENSA_ILi4EEESB_EEEEENS5_IJNSA_ILi64EEESF_SF_EEEaNS5_IJlSB_lEEEaSH_NS4_8TiledMMAINS4_8MMA_AtomIJNS4_15SM100_MMA_S8_SSIaaiLi64ELi64ELNS4_4UMMA5MajorE0ELSM_0ELNSL_8SaturateE0EEEEEENS4_6LayoutINS5_IJSB_SB_SB_EEENS5_IJNSA_ILi0EEESS_SS_EEEEENS5_IJNS4_10UnderscoreESV_SV_EEEEENS4_23SM90_TMA_LOAD_MULTICASTENS4_14ComposedLayoutINS4_7SwizzleILi2ELi4ELi3EEENS4_18smem_ptr_flag_bitsILi8EEENSQ_INS5_IJNSA_ILi8EEESF_EEENS5_IJSF_SB_EEEEEEEvNS4_8identityENS4_13SM90_TMA_LOADES18_vS19_EENS_8epilogue10collective18CollectiveEpilogueINS1C_23Sm100TmaWarpSpecializedILi1ELi1ELi32ELb0ELb0EEEJSG_NS5_IJNSQ_ISF_SB_EES1H_EEEaSH_aSH_NS1C_6fusion15FusionCallbacksIS1G_NS1J_17LinearCombinationIaiaiLNS_15FloatRoundStyleE2EEESG_S1I_JEEENS4_5SM1004TMEM4LOAD26SM100_TMEM_LOAD_16dp32b32xES1A_S18_NS4_39AutoVectorizingCopyWithAssumedAlignmentILi128EEENS4_14SM90_TMA_STOREES18_S1U_S1U_EEEvvEEEEvNT_6ParamsE,"aw",@nobits
	.sectionflags	@""
	.align	16
	.zero		1024


//--------------------- .nv.shared.reserved.0     --------------------------
	.section	.nv.shared.reserved.0,"aw",@nobits
	.weak		__nv_reservedSMEM_offset_0_alias
	.size		__nv_reservedSMEM_offset_0_alias, 0, 64
	.other		__nv_reservedSMEM_offset_0_alias,@"STO_CUDA_RESERVED_SHARED STV_DEFAULT"
__nv_reservedSMEM_offset_0_alias:
	.zero		0
.nv.shared.reserved.0:
	.zero		64
	.weak		__nv_reservedSMEM_tcgen05_partition
	.type		__nv_reservedSMEM_tcgen05_partition,@object
	.size		__nv_reservedSMEM_tcgen05_partition,(.L_0 - __nv_reservedSMEM_tcgen05_partition)
__nv_reservedSMEM_tcgen05_partition:
	.zero		32
.L_0:


//--------------------- .nv.global                --------------------------
	.section	.nv.global,"aw",@nobits
.nv.global:
	.type		_ZN40_INTERNAL_759b12c8_4_k_cu_9293b4d1_266164cute1_E,@object
	.size		_ZN40_INTERNAL_759b12c8_4_k_cu_9293b4d1_266164cute1_E,(_ZN40_INTERNAL_759b12c8_4_k_cu_9293b4d1_266164cuda3std3__45__cpo6cbeginE - _ZN40_INTERNAL_759b12c8_4_k_cu_9293b4d1_266164cute1_E)
_ZN40_INTERNAL_759b12c8_4_k_cu_9293b4d1_266164cute1_E:
	.zero		1
	.type		_ZN40_INTERNAL_759b12c8_4_k_cu_9293b4d1_266164cuda3std3__45__cpo6cbeginE,@object
	.size		_ZN40_INTERNAL_759b12c8_4_k_cu_9293b4d1_266164cuda3std3__45__cpo6cbeginE,(_ZN40_INTERNAL_759b12c8_4_k_cu_9293b4d1_266164cuda3std3__48in_placeE - _ZN40_INTERNAL_759b12c8_4_k_cu_9293b4d1_266164cuda3std3__45__cpo6cbeginE)
_ZN40_INTERNAL_759b12c8_4_k_cu_9293b4d1_266164cuda3std3__45__cpo6cbeginE:
	.zero		1
	.type		_ZN40_INTERNAL_759b12c8_4_k_cu_9293b4d1_266164cuda3std3__48in_placeE,@object
	.size		_ZN40_INTERNAL_759b12c8_4_k_cu_9293b4d1_266164cuda3std3__48in_placeE,(_ZN40_INTERNAL_759b12c8_4_k_cu_9293b4d1_266164cuda3std6ranges3__45__cpo9iter_moveE - _ZN40_INTERNAL_759b12c8_4_k_cu_9293b4d1_266164cuda3std3__48in_placeE)
_ZN40_INTERNAL_759b12c8_4_k_cu_9293b4d1_266164cuda3std3__48in_placeE:
	.zero		1
	.type		_ZN40_INTERNAL_759b12c8_4_k_cu_9293b4d1_266164cuda3std6ranges3__45__cpo9iter_moveE,@object
	.size		_ZN40_INTERNAL_759b12c8_4_k_cu_9293b4d1_266164cuda3std6ranges3__45__cpo9iter_moveE,(_ZN40_INTERNAL_759b12c8_4_k_cu_9293b4d1_266164cuda3std3__45__cpo5beginE - _ZN40_INTERNAL_759b12c8_4_k_cu_9293b4d1_266164cuda3std6ranges3__45__cpo9iter_moveE)
_ZN40_INTERNAL_759b12c8_4_k_cu_9293b4d1_266164cuda3std6ranges3__45__cpo9iter_moveE:
	.zero		1
	.type		_ZN40_INTERNAL_759b12c8_4_k_cu_9293b4d1_266164cuda3std3__45__cpo5beginE,@object
	.size		_ZN40_INTERNAL_759b12c8_4_k_cu_9293b4d1_266164cuda3std3__45__cpo5beginE,(_ZN40_INTERNAL_759b12c8_4_k_cu_9293b4d1_266164cuda3std3__442_GLOBAL__N__759b12c8_4_k_cu_9293b4d1_266166ignoreE - _ZN40_INTERNAL_759b12c8_4_k_cu_9293b4d1_266164cuda3std3__45__cpo5beginE)
_ZN40_INTERNAL_759b12c8_4_k_cu_9293b4d1_266164cuda3std3__45__cpo5beginE:
	.zero		1
	.type		_ZN40_INTERNAL_759b12c8_4_k_cu_9293b4d1_266164cuda3std3__442_GLOBAL__N__759b12c8_4_k_cu_9293b4d1_266166ignoreE,@object
	.size		_ZN40_INTERNAL_759b12c8_4_k_cu_9293b4d1_266164cuda3std3__442_GLOBAL__N__759b12c8_4_k_cu_9293b4d1_266166ignoreE,(_ZN40_INTERNAL_759b12c8_4_k_cu_9293b4d1_266164cute7productE - _ZN40_INTERNAL_759b12c8_4_k_cu_9293b4d1_266164cuda3std3__442_GLOBAL__N__759b12c8_4_k_cu_9293b4d1_266166ignoreE)
_ZN40_INTERNAL_759b12c8_4_k_cu_9293b4d1_266164cuda3std3__442_GLOBAL__N__759b12c8_4_k_cu_9293b4d1_266166ignoreE:
	.zero		1
	.type		_ZN40_INTERNAL_759b12c8_4_k_cu_9293b4d1_266164cute7productE,@object
	.size		_ZN40_INTERNAL_759b12c8_4_k_cu_9293b4d1_266164cute7productE,(_ZN40_INTERNAL_759b12c8_4_k_cu_9293b4d1_266164cuda3std3__45__cpo3endE - _ZN40_INTERNAL_759b12c8_4_k_cu_9293b4d1_266164cute7productE)
_ZN40_INTERNAL_759b12c8_4_k_cu_9293b4d1_266164cute7productE:
	.zero		1
	.type		_ZN40_INTERNAL_759b12c8_4_k_cu_9293b4d1_266164cuda3std3__45__cpo3endE,@object
	.size		_ZN40_INTERNAL_759b12c8_4_k_cu_9293b4d1_266164cuda3std3__45__cpo3endE,(_ZN40_INTERNAL_759b12c8_4_k_cu_9293b4d1_266164cuda3std3__419piecewise_constructE - _ZN40_INTERNAL_759b12c8_4_k_cu_9293b4d1_266164cuda3std3__45__cpo3endE)
_ZN40_INTERNAL_759b12c8_4_k_cu_9293b4d1_266164cuda3std3__45__cpo3endE:
	.zero		1
	.type		_ZN40_INTERNAL_759b12c8_4_k_cu_9293b4d1_266164cuda3std3__419piecewise_constructE,@object
	.size		_ZN40_INTERNAL_759b12c8_4_k_cu_9293b4d1_266164cuda3std3__419piecewise_constructE,(_ZN40_INTERNAL_759b12c8_4_k_cu_9293b4d1_266164cuda3std3__45__cpo4cendE - _ZN40_INTERNAL_759b12c8_4_k_cu_9293b4d1_266164cuda3std3__419piecewise_constructE)
_ZN40_INTERNAL_759b12c8_4_k_cu_9293b4d1_266164cuda3std3__419piecewise_constructE:
	.zero		1
	.type		_ZN40_INTERNAL_759b12c8_4_k_cu_9293b4d1_266164cuda3std3__45__cpo4cendE,@object
	.size		_ZN40_INTERNAL_759b12c8_4_k_cu_9293b4d1_266164cuda3std3__45__cpo4cendE,(_ZN40_INTERNAL_759b12c8_4_k_cu_9293b4d1_266164cuda3std6ranges3__45__cpo4swapE - _ZN40_INTERNAL_759b12c8_4_k_cu_9293b4d1_266164cuda3std3__45__cpo4cendE)
_ZN40_INTERNAL_759b12c8_4_k_cu_9293b4d1_266164cuda3std3__45__cpo4cendE:
	.zero		1
	.type		_ZN40_INTERNAL_759b12c8_4_k_cu_9293b4d1_266164cuda3std6ranges3__45__cpo4swapE,@object
	.size		_ZN40_INTERNAL_759b12c8_4_k_cu_9293b4d1_266164cuda3std6ranges3__45__cpo4swapE,(.L_10 - _ZN40_INTERNAL_759b12c8_4_k_cu_9293b4d1_266164cuda3std6ranges3__45__cpo4swapE)
_ZN40_INTERNAL_759b12c8_4_k_cu_9293b4d1_266164cuda3std6ranges3__45__cpo4swapE:
	.zero		1
.L_10:


//--------------------- .nv.constant0._ZN7cutlass13device_kernelINS_4gemm6kernel13GemmUniversalIN4cute5tupleIJiiiiEEENS1_10collective13CollectiveMmaINS1_35MainloopSm100TmaUmmaWarpSpecializedILi27ELi2ELi4ENS5_IJNS4_1CILi1EEENSA_ILi4EEESB_EEEEENS5_IJNSA_ILi64EEESF_SF_EEEaNS5_IJlSB_lEEEaSH_NS4_8TiledMMAINS4_8MMA_AtomIJNS4_15SM100_MMA_S8_SSIaaiLi64ELi64ELNS4_4UMMA5MajorE0ELSM_0ELNSL_8SaturateE0EEEEEENS4_6LayoutINS5_IJSB_SB_SB_EEENS5_IJNSA_ILi0EEESS_SS_EEEEENS5_IJNS4_10UnderscoreESV_SV_EEEEENS4_23SM90_TMA_LOAD_MULTICASTENS4_14ComposedLayoutINS4_7SwizzleILi2ELi4ELi3EEENS4_18smem_ptr_flag_bitsILi8EEENSQ_INS5_IJNSA_ILi8EEESF_EEENS5_IJSF_SB_EEEEEEEvNS4_8identityENS4_13SM90_TMA_LOADES18_vS19_EENS_8epilogue10collective18CollectiveEpilogueINS1C_23Sm100TmaWarpSpecializedILi1ELi1ELi32ELb0ELb0EEEJSG_NS5_IJNSQ_ISF_SB_EES1H_EEEaSH_aSH_NS1C_6fusion15FusionCallbacksIS1G_NS1J_17LinearCombinationIaiaiLNS_15FloatRoundStyleE2EEESG_S1I_JEEENS4_5SM1004TMEM4LOAD26SM100_TMEM_LOAD_16dp32b32xES1A_S18_NS4_39AutoVectorizingCopyWithAssumedAlignmentILi128EEENS4_14SM90_TMA_STOREES18_S1U_S1U_EEEvvEEEEvNT_6ParamsE --------------------------
	.section	.nv.constant0._ZN7cutlass13device_kernelINS_4gemm6kernel13GemmUniversalIN4cute5tupleIJiiiiEEENS1_10collective13CollectiveMmaINS1_35MainloopSm100TmaUmmaWarpSpecializedILi27ELi2ELi4ENS5_IJNS4_1CILi1EEENSA_ILi4EEESB_EEEEENS5_IJNSA_ILi64EEESF_SF_EEEaNS5_IJlSB_lEEEaSH_NS4_8TiledMMAINS4_8MMA_AtomIJNS4_15SM100_MMA_S8_SSIaaiLi64ELi64ELNS4_4UMMA5MajorE0ELSM_0ELNSL_8SaturateE0EEEEEENS4_6LayoutINS5_IJSB_SB_SB_EEENS5_IJNSA_ILi0EEESS_SS_EEEEENS5_IJNS4_10UnderscoreESV_SV_EEEEENS4_23SM90_TMA_LOAD_MULTICASTENS4_14ComposedLayoutINS4_7SwizzleILi2ELi4ELi3EEENS4_18smem_ptr_flag_bitsILi8EEENSQ_INS5_IJNSA_ILi8EEESF_EEENS5_IJSF_SB_EEEEEEEvNS4_8identityENS4_13SM90_TMA_LOADES18_vS19_EENS_8epilogue10collective18CollectiveEpilogueINS1C_23Sm100TmaWarpSpecializedILi1ELi1ELi32ELb0ELb0EEEJSG_NS5_IJNSQ_ISF_SB_EES1H_EEEaSH_aSH_NS1C_6fusion15FusionCallbacksIS1G_NS1J_17LinearCombinationIaiaiLNS_15FloatRoundStyleE2EEESG_S1I_JEEENS4_5SM1004TMEM4LOAD26SM100_TMEM_LOAD_16dp32b32xES1A_S18_NS4_39AutoVectorizingCopyWithAssumedAlignmentILi128EEENS4_14SM90_TMA_STOREES18_S1U_S1U_EEEvvEEEEvNT_6ParamsE,"a",@progbits
	.sectionflags	@""
	.align	4
.nv.constant0._ZN7cutlass13device_kernelINS_4gemm6kernel13GemmUniversalIN4cute5tupleIJiiiiEEENS1_10collective13CollectiveMmaINS1_35MainloopSm100TmaUmmaWarpSpecializedILi27ELi2ELi4ENS5_IJNS4_1CILi1EEENSA_ILi4EEESB_EEEEENS5_IJNSA_ILi64EEESF_SF_EEEaNS5_IJlSB_lEEEaSH_NS4_8TiledMMAINS4_8MMA_AtomIJNS4_15SM100_MMA_S8_SSIaaiLi64ELi64ELNS4_4UMMA5MajorE0ELSM_0ELNSL_8SaturateE0EEEEEENS4_6LayoutINS5_IJSB_SB_SB_EEENS5_IJNSA_ILi0EEESS_SS_EEEEENS5_IJNS4_10UnderscoreESV_SV_EEEEENS4_23SM90_TMA_LOAD_MULTICASTENS4_14ComposedLayoutINS4_7SwizzleILi2ELi4ELi3EEENS4_18smem_ptr_flag_bitsILi8EEENSQ_INS5_IJNSA_ILi8EEESF_EEENS5_IJSF_SB_EEEEEEEvNS4_8identityENS4_13SM90_TMA_LOADES18_vS19_EENS_8epilogue10collective18CollectiveEpilogueINS1C_23Sm100TmaWarpSpecializedILi1ELi1ELi32ELb0ELb0EEEJSG_NS5_IJNSQ_ISF_SB_EES1H_EEEaSH_aSH_NS1C_6fusion15FusionCallbacksIS1G_NS1J_17LinearCombinationIaiaiLNS_15FloatRoundStyleE2EEESG_S1I_JEEENS4_5SM1004TMEM4LOAD26SM100_TMEM_LOAD_16dp32b32xES1A_S18_NS4_39AutoVectorizingCopyWithAssumedAlignmentILi128EEENS4_14SM90_TMA_STOREES18_S1U_S1U_EEEvvEEEEvNT_6ParamsE:
	.zero		2944


//--------------------- SYMBOLS --------------------------

	.type		.nv.reservedSmem.offset0,@object
	.size		.nv.reservedSmem.offset0,0x4
	.type		.nv.reservedSmem.cap,@object
	.size		.nv.reservedSmem.cap,0x4
	.type		__assertfail,@function
